//
// Generated by NVIDIA NVVM Compiler
//
// Compiler Build ID: CL-36424714
// Cuda compilation tools, release 13.0, V13.0.88
// Based on NVVM 20.0.0
//

.version 9.0
.target sm_100
.address_size 64

	// .globl	_Z18count_motif_kernelPiS_S_S_S_S_S_S_i
.extern .func  (.param .b32 func_retval0) vprintf
(
	.param .b64 vprintf_param_0,
	.param .b64 vprintf_param_1
)
;
.global .align 4 .b8 id_to_index[512] = {0, 0, 0, 0, 0, 0, 0, 0, 0, 0, 0, 0, 0, 0, 0, 0, 0, 0, 0, 0, 0, 0, 0, 0, 0, 0, 0, 0, 0, 0, 0, 0, 0, 0, 0, 0, 0, 0, 0, 0, 0, 0, 0, 0, 0, 0, 0, 0, 0, 0, 0, 0, 0, 0, 0, 0, 0, 0, 0, 0, 0, 0, 0, 0, 0, 0, 0, 0, 0, 0, 0, 0, 0, 0, 0, 0, 0, 0, 0, 0, 0, 0, 0, 0, 0, 0, 0, 0, 0, 0, 0, 0, 0, 0, 0, 0, 21, 0, 0, 0, 23, 0, 0, 0, 22, 0, 0, 0, 24, 0, 0, 0, 23, 0, 0, 0, 25, 0, 0, 0, 24, 0, 0, 0, 26, 0, 0, 0, 0, 0, 0, 0, 0, 0, 0, 0, 0, 0, 0, 0, 0, 0, 0, 0, 0, 0, 0, 0, 0, 0, 0, 0, 0, 0, 0, 0, 0, 0, 0, 0, 21, 0, 0, 0, 22, 0, 0, 0, 23, 0, 0, 0, 24, 0, 0, 0, 23, 0, 0, 0, 24, 0, 0, 0, 25, 0, 0, 0, 26, 0, 0, 0, 21, 0, 0, 0, 23, 0, 0, 0, 23, 0, 0, 0, 25, 0, 0, 0, 22, 0, 0, 0, 24, 0, 0, 0, 24, 0, 0, 0, 26, 0, 0, 0, 27, 0, 0, 0, 28, 0, 0, 0, 28, 0, 0, 0, 29, 0, 0, 0, 28, 0, 0, 0, 29, 0, 0, 0, 29, 0, 0, 0, 30, 0, 0, 0, 1, 0, 0, 0, 2, 0, 0, 0, 2, 0, 0, 0, 3, 0, 0, 0, 2, 0, 0, 0, 3, 0, 0, 0, 3, 0, 0, 0, 4, 0, 0, 0, 5, 0, 0, 0, 6, 0, 0, 0, 6, 0, 0, 0, 8, 0, 0, 0, 7, 0, 0, 0, 9, 0, 0, 0, 9, 0, 0, 0, 10, 0, 0, 0, 5, 0, 0, 0, 7, 0, 0, 0, 6, 0, 0, 0, 9, 0, 0, 0, 6, 0, 0, 0, 9, 0, 0, 0, 8, 0, 0, 0, 10, 0, 0, 0, 11, 0, 0, 0, 13, 0, 0, 0, 12, 0, 0, 0, 14, 0, 0, 0, 13, 0, 0, 0, 15, 0, 0, 0, 14, 0, 0, 0, 16, 0, 0, 0, 5, 0, 0, 0, 6, 0, 0, 0, 7, 0, 0, 0, 9, 0, 0, 0, 6, 0, 0, 0, 8, 0, 0, 0, 9, 0, 0, 0, 10, 0, 0, 0, 11, 0, 0, 0, 12, 0, 0, 0, 13, 0, 0, 0, 14, 0, 0, 0, 13, 0, 0, 0, 14, 0, 0, 0, 15, 0, 0, 0, 16, 0, 0, 0, 11, 0, 0, 0, 13, 0, 0, 0, 13, 0, 0, 0, 15, 0, 0, 0, 12, 0, 0, 0, 14, 0, 0, 0, 14, 0, 0, 0, 16, 0, 0, 0, 17, 0, 0, 0, 18, 0, 0, 0, 18, 0, 0, 0, 19, 0, 0, 0, 18, 0, 0, 0, 19, 0, 0, 0, 19, 0, 0, 0, 20};
.global .align 1 .b8 $str[6] = {66, 108, 97, 99, 107};
.global .align 1 .b8 $str$1[4] = {82, 101, 100};
.global .align 1 .b8 $str$2[69] = {78, 111, 100, 101, 32, 37, 100, 58, 32, 73, 110, 100, 101, 120, 32, 61, 32, 37, 100, 44, 32, 86, 97, 108, 117, 101, 32, 61, 32, 37, 100, 44, 32, 76, 101, 110, 103, 116, 104, 32, 61, 32, 37, 100, 44, 32, 83, 105, 122, 101, 32, 61, 32, 37, 100, 44, 32, 67, 111, 108, 111, 114, 32, 61, 32, 37, 115, 10};
.global .align 1 .b8 $str$3[58] = {78, 111, 100, 101, 32, 37, 100, 58, 32, 73, 110, 100, 101, 120, 32, 61, 32, 37, 100, 44, 32, 86, 97, 108, 117, 101, 32, 61, 32, 37, 100, 44, 32, 76, 101, 110, 103, 116, 104, 32, 61, 32, 37, 100, 44, 32, 67, 111, 108, 111, 114, 32, 61, 32, 37, 115, 10};
.global .align 1 .b8 $str$4[20] = {78, 111, 100, 101, 32, 37, 100, 58, 32, 78, 111, 116, 32, 70, 111, 117, 110, 100, 10};
.global .align 1 .b8 $str$5[57] = {79, 118, 101, 114, 102, 108, 111, 119, 32, 111, 102, 32, 116, 104, 114, 101, 97, 100, 32, 37, 100, 58, 32, 112, 111, 115, 105, 116, 105, 111, 110, 32, 37, 100, 32, 115, 116, 97, 114, 116, 32, 37, 100, 32, 111, 102, 32, 115, 105, 122, 101, 32, 37, 100, 32, 10};

.visible .entry _Z18count_motif_kernelPiS_S_S_S_S_S_S_i(
	.param .u64 .ptr .align 1 _Z18count_motif_kernelPiS_S_S_S_S_S_S_i_param_0,
	.param .u64 .ptr .align 1 _Z18count_motif_kernelPiS_S_S_S_S_S_S_i_param_1,
	.param .u64 .ptr .align 1 _Z18count_motif_kernelPiS_S_S_S_S_S_S_i_param_2,
	.param .u64 .ptr .align 1 _Z18count_motif_kernelPiS_S_S_S_S_S_S_i_param_3,
	.param .u64 .ptr .align 1 _Z18count_motif_kernelPiS_S_S_S_S_S_S_i_param_4,
	.param .u64 .ptr .align 1 _Z18count_motif_kernelPiS_S_S_S_S_S_S_i_param_5,
	.param .u64 .ptr .align 1 _Z18count_motif_kernelPiS_S_S_S_S_S_S_i_param_6,
	.param .u64 .ptr .align 1 _Z18count_motif_kernelPiS_S_S_S_S_S_S_i_param_7,
	.param .u32 _Z18count_motif_kernelPiS_S_S_S_S_S_S_i_param_8
)
{
	.reg .pred 	%p<30>;
	.reg .b32 	%r<82>;
	.reg .b64 	%rd<113>;

	ld.param.u64 	%rd31, [_Z18count_motif_kernelPiS_S_S_S_S_S_S_i_param_0];
	ld.param.u64 	%rd35, [_Z18count_motif_kernelPiS_S_S_S_S_S_S_i_param_1];
	ld.param.u64 	%rd36, [_Z18count_motif_kernelPiS_S_S_S_S_S_S_i_param_2];
	ld.param.u64 	%rd37, [_Z18count_motif_kernelPiS_S_S_S_S_S_S_i_param_3];
	ld.param.u64 	%rd32, [_Z18count_motif_kernelPiS_S_S_S_S_S_S_i_param_4];
	ld.param.u64 	%rd33, [_Z18count_motif_kernelPiS_S_S_S_S_S_S_i_param_5];
	ld.param.u64 	%rd38, [_Z18count_motif_kernelPiS_S_S_S_S_S_S_i_param_6];
	ld.param.u32 	%r11, [_Z18count_motif_kernelPiS_S_S_S_S_S_S_i_param_8];
	cvta.to.global.u64 	%rd1, %rd36;
	cvta.to.global.u64 	%rd2, %rd32;
	cvta.to.global.u64 	%rd3, %rd35;
	cvta.to.global.u64 	%rd4, %rd38;
	cvta.to.global.u64 	%rd5, %rd33;
	cvta.to.global.u64 	%rd6, %rd37;
	cvta.to.global.u64 	%rd7, %rd31;
	mov.u32 	%r1, %tid.x;
	setp.lt.s32 	%p1, %r11, 1;
	mov.b32 	%r81, 0;
	@%p1 bra 	$L__BB0_7;
	setp.eq.s32 	%p2, %r11, 1;
	mov.b32 	%r81, 0;
	mov.b64 	%rd112, 0;
	@%p2 bra 	$L__BB0_5;
	and.b32  	%r16, %r11, 2147483646;
	neg.s32 	%r77, %r16;
	add.s64 	%rd111, %rd7, 4;
	add.s64 	%rd110, %rd1, 4;
	add.s64 	%rd109, %rd6, 4;
	add.s64 	%rd108, %rd2, 4;
	add.s64 	%rd107, %rd5, 4;
	add.s64 	%rd106, %rd3, 4;
	add.s64 	%rd105, %rd4, 4;
	mov.b32 	%r81, 0;
$L__BB0_3:
	ld.global.u32 	%r17, [%rd111+-4];
	ld.global.u32 	%r18, [%rd109+-4];
	ld.global.u32 	%r19, [%rd107+-4];
	ld.global.u32 	%r20, [%rd105+-4];
	add.s32 	%r21, %r18, %r19;
	sub.s32 	%r22, %r17, %r21;
	add.s32 	%r23, %r22, %r20;
	ld.global.u32 	%r24, [%rd106+-4];
	ld.global.u32 	%r25, [%rd108+-4];
	add.s32 	%r26, %r25, %r18;
	sub.s32 	%r27, %r24, %r26;
	add.s32 	%r28, %r27, %r20;
	ld.global.u32 	%r29, [%rd110+-4];
	add.s32 	%r30, %r19, %r25;
	sub.s32 	%r31, %r29, %r30;
	add.s32 	%r32, %r31, %r20;
	setp.gt.s32 	%p3, %r23, 0;
	selp.u64 	%rd40, 1, 0, %p3;
	setp.gt.s32 	%p4, %r28, 0;
	selp.b64 	%rd41, 2, 0, %p4;
	or.b64  	%rd42, %rd41, %rd40;
	setp.gt.s32 	%p5, %r32, 0;
	selp.b64 	%rd43, 4, 0, %p5;
	setp.gt.s32 	%p6, %r18, %r20;
	selp.b64 	%rd44, 8, 0, %p6;
	setp.gt.s32 	%p7, %r25, %r20;
	selp.b64 	%rd45, 16, 0, %p7;
	setp.gt.s32 	%p8, %r19, %r20;
	selp.b64 	%rd46, 32, 0, %p8;
	setp.gt.s32 	%p9, %r20, 0;
	selp.b64 	%rd47, 64, 0, %p9;
	or.b64  	%rd48, %rd42, %rd45;
	or.b64  	%rd49, %rd48, %rd47;
	or.b64  	%rd50, %rd49, %rd44;
	or.b64  	%rd51, %rd50, %rd43;
	or.b64  	%rd52, %rd51, %rd46;
	shl.b64 	%rd53, %rd52, 2;
	mov.u64 	%rd54, id_to_index;
	add.s64 	%rd55, %rd54, %rd53;
	ld.global.u32 	%r33, [%rd55];
	add.s32 	%r34, %r33, -1;
	setp.eq.s32 	%p10, %r34, %r1;
	selp.u32 	%r35, 1, 0, %p10;
	add.s32 	%r36, %r81, %r35;
	ld.global.u32 	%r37, [%rd111];
	ld.global.u32 	%r38, [%rd109];
	ld.global.u32 	%r39, [%rd107];
	ld.global.u32 	%r40, [%rd105];
	add.s32 	%r41, %r38, %r39;
	sub.s32 	%r42, %r37, %r41;
	add.s32 	%r43, %r42, %r40;
	ld.global.u32 	%r44, [%rd106];
	ld.global.u32 	%r45, [%rd108];
	add.s32 	%r46, %r45, %r38;
	sub.s32 	%r47, %r44, %r46;
	add.s32 	%r48, %r47, %r40;
	ld.global.u32 	%r49, [%rd110];
	add.s32 	%r50, %r39, %r45;
	sub.s32 	%r51, %r49, %r50;
	add.s32 	%r52, %r51, %r40;
	setp.gt.s32 	%p11, %r43, 0;
	selp.u64 	%rd56, 1, 0, %p11;
	setp.gt.s32 	%p12, %r48, 0;
	selp.b64 	%rd57, 2, 0, %p12;
	or.b64  	%rd58, %rd57, %rd56;
	setp.gt.s32 	%p13, %r52, 0;
	selp.b64 	%rd59, 4, 0, %p13;
	setp.gt.s32 	%p14, %r38, %r40;
	selp.b64 	%rd60, 8, 0, %p14;
	setp.gt.s32 	%p15, %r45, %r40;
	selp.b64 	%rd61, 16, 0, %p15;
	setp.gt.s32 	%p16, %r39, %r40;
	selp.b64 	%rd62, 32, 0, %p16;
	setp.gt.s32 	%p17, %r40, 0;
	selp.b64 	%rd63, 64, 0, %p17;
	or.b64  	%rd64, %rd58, %rd61;
	or.b64  	%rd65, %rd64, %rd63;
	or.b64  	%rd66, %rd65, %rd60;
	or.b64  	%rd67, %rd66, %rd59;
	or.b64  	%rd68, %rd67, %rd62;
	shl.b64 	%rd69, %rd68, 2;
	add.s64 	%rd70, %rd54, %rd69;
	ld.global.u32 	%r53, [%rd70];
	add.s32 	%r54, %r53, -1;
	setp.eq.s32 	%p18, %r54, %r1;
	selp.u32 	%r55, 1, 0, %p18;
	add.s32 	%r81, %r36, %r55;
	add.s32 	%r77, %r77, 2;
	add.s64 	%rd111, %rd111, 8;
	add.s64 	%rd110, %rd110, 8;
	add.s64 	%rd109, %rd109, 8;
	add.s64 	%rd108, %rd108, 8;
	add.s64 	%rd107, %rd107, 8;
	add.s64 	%rd106, %rd106, 8;
	add.s64 	%rd105, %rd105, 8;
	setp.ne.s32 	%p19, %r77, 0;
	@%p19 bra 	$L__BB0_3;
	and.b32  	%r56, %r11, 2147483646;
	cvt.u64.u32 	%rd112, %r56;
$L__BB0_5:
	and.b32  	%r57, %r11, 1;
	setp.eq.b32 	%p20, %r57, 1;
	not.pred 	%p21, %p20;
	@%p21 bra 	$L__BB0_7;
	ld.param.u64 	%rd103, [_Z18count_motif_kernelPiS_S_S_S_S_S_S_i_param_5];
	ld.param.u64 	%rd102, [_Z18count_motif_kernelPiS_S_S_S_S_S_S_i_param_4];
	ld.param.u64 	%rd101, [_Z18count_motif_kernelPiS_S_S_S_S_S_S_i_param_0];
	cvta.to.global.u64 	%rd71, %rd101;
	shl.b64 	%rd72, %rd112, 2;
	add.s64 	%rd73, %rd71, %rd72;
	ld.global.u32 	%r58, [%rd73];
	add.s64 	%rd74, %rd6, %rd72;
	ld.global.u32 	%r59, [%rd74];
	cvta.to.global.u64 	%rd75, %rd103;
	add.s64 	%rd76, %rd75, %rd72;
	ld.global.u32 	%r60, [%rd76];
	add.s64 	%rd77, %rd4, %rd72;
	ld.global.u32 	%r61, [%rd77];
	add.s32 	%r62, %r59, %r60;
	sub.s32 	%r63, %r58, %r62;
	add.s32 	%r64, %r63, %r61;
	add.s64 	%rd78, %rd3, %rd72;
	ld.global.u32 	%r65, [%rd78];
	cvta.to.global.u64 	%rd79, %rd102;
	add.s64 	%rd80, %rd79, %rd72;
	ld.global.u32 	%r66, [%rd80];
	add.s32 	%r67, %r66, %r59;
	sub.s32 	%r68, %r65, %r67;
	add.s32 	%r69, %r68, %r61;
	add.s64 	%rd81, %rd1, %rd72;
	ld.global.u32 	%r70, [%rd81];
	add.s32 	%r71, %r60, %r66;
	sub.s32 	%r72, %r70, %r71;
	add.s32 	%r73, %r72, %r61;
	setp.gt.s32 	%p22, %r64, 0;
	selp.u64 	%rd82, 1, 0, %p22;
	setp.gt.s32 	%p23, %r69, 0;
	selp.b64 	%rd83, 2, 0, %p23;
	or.b64  	%rd84, %rd83, %rd82;
	setp.gt.s32 	%p24, %r73, 0;
	selp.b64 	%rd85, 4, 0, %p24;
	setp.gt.s32 	%p25, %r59, %r61;
	selp.b64 	%rd86, 8, 0, %p25;
	setp.gt.s32 	%p26, %r66, %r61;
	selp.b64 	%rd87, 16, 0, %p26;
	setp.gt.s32 	%p27, %r60, %r61;
	selp.b64 	%rd88, 32, 0, %p27;
	setp.gt.s32 	%p28, %r61, 0;
	selp.b64 	%rd89, 64, 0, %p28;
	or.b64  	%rd90, %rd84, %rd87;
	or.b64  	%rd91, %rd90, %rd89;
	or.b64  	%rd92, %rd91, %rd86;
	or.b64  	%rd93, %rd92, %rd85;
	or.b64  	%rd94, %rd93, %rd88;
	shl.b64 	%rd95, %rd94, 2;
	mov.u64 	%rd96, id_to_index;
	add.s64 	%rd97, %rd96, %rd95;
	ld.global.u32 	%r74, [%rd97];
	add.s32 	%r75, %r74, -1;
	setp.eq.s32 	%p29, %r75, %r1;
	selp.u32 	%r76, 1, 0, %p29;
	add.s32 	%r81, %r81, %r76;
$L__BB0_7:
	ld.param.u64 	%rd104, [_Z18count_motif_kernelPiS_S_S_S_S_S_S_i_param_7];
	cvta.to.global.u64 	%rd98, %rd104;
	mul.wide.u32 	%rd99, %r1, 4;
	add.s64 	%rd100, %rd98, %rd99;
	st.global.u32 	[%rd100], %r81;
	ret;

}
	// .globl	_Z20buildEmptyBinaryTreeP10RBTreeNodei
.visible .entry _Z20buildEmptyBinaryTreeP10RBTreeNodei(
	.param .u64 .ptr .align 1 _Z20buildEmptyBinaryTreeP10RBTreeNodei_param_0,
	.param .u32 _Z20buildEmptyBinaryTreeP10RBTreeNodei_param_1
)
{
	.reg .pred 	%p<5>;
	.reg .b32 	%r<13>;
	.reg .b64 	%rd<20>;

	ld.param.u64 	%rd9, [_Z20buildEmptyBinaryTreeP10RBTreeNodei_param_0];
	ld.param.u32 	%r3, [_Z20buildEmptyBinaryTreeP10RBTreeNodei_param_1];
	mov.u32 	%r4, %tid.x;
	mov.u32 	%r5, %ctaid.x;
	mov.u32 	%r6, %ntid.x;
	mad.lo.s32 	%r1, %r5, %r6, %r4;
	setp.ge.s32 	%p1, %r1, %r3;
	@%p1 bra 	$L__BB1_8;
	cvta.to.global.u64 	%rd11, %rd9;
	mul.wide.s32 	%rd12, %r1, 48;
	add.s64 	%rd1, %rd11, %rd12;
	st.global.u32 	[%rd1], %r1;
	shl.b32 	%r2, %r1, 1;
	or.b32  	%r7, %r2, 1;
	setp.ge.s32 	%p2, %r7, %r3;
	mul.wide.s32 	%rd13, %r2, 48;
	add.s64 	%rd2, %rd9, %rd13;
	mov.b64 	%rd17, 0;
	@%p2 bra 	$L__BB1_3;
	add.s64 	%rd17, %rd2, 48;
$L__BB1_3:
	st.global.u64 	[%rd1+24], %rd17;
	add.s32 	%r8, %r2, 2;
	setp.ge.s32 	%p3, %r8, %r3;
	mov.b64 	%rd18, 0;
	@%p3 bra 	$L__BB1_5;
	add.s64 	%rd18, %rd2, 96;
$L__BB1_5:
	st.global.u64 	[%rd1+32], %rd18;
	setp.eq.s32 	%p4, %r1, 0;
	mov.b64 	%rd19, 0;
	@%p4 bra 	$L__BB1_7;
	add.s32 	%r9, %r1, -1;
	shr.u32 	%r10, %r9, 31;
	add.s32 	%r11, %r9, %r10;
	shr.s32 	%r12, %r11, 1;
	mul.wide.s32 	%rd16, %r12, 48;
	add.s64 	%rd19, %rd9, %rd16;
$L__BB1_7:
	st.global.u64 	[%rd1+40], %rd19;
$L__BB1_8:
	ret;

}
	// .globl	_Z19storeItemsIntoNodesP10RBTreeNodePiS1_ii
.visible .entry _Z19storeItemsIntoNodesP10RBTreeNodePiS1_ii(
	.param .u64 .ptr .align 1 _Z19storeItemsIntoNodesP10RBTreeNodePiS1_ii_param_0,
	.param .u64 .ptr .align 1 _Z19storeItemsIntoNodesP10RBTreeNodePiS1_ii_param_1,
	.param .u64 .ptr .align 1 _Z19storeItemsIntoNodesP10RBTreeNodePiS1_ii_param_2,
	.param .u32 _Z19storeItemsIntoNodesP10RBTreeNodePiS1_ii_param_3,
	.param .u32 _Z19storeItemsIntoNodesP10RBTreeNodePiS1_ii_param_4
)
{
	.reg .pred 	%p<8>;
	.reg .b32 	%r<51>;
	.reg .b64 	%rd<13>;

	ld.param.u64 	%rd3, [_Z19storeItemsIntoNodesP10RBTreeNodePiS1_ii_param_0];
	ld.param.u64 	%rd4, [_Z19storeItemsIntoNodesP10RBTreeNodePiS1_ii_param_1];
	ld.param.u64 	%rd5, [_Z19storeItemsIntoNodesP10RBTreeNodePiS1_ii_param_2];
	ld.param.u32 	%r15, [_Z19storeItemsIntoNodesP10RBTreeNodePiS1_ii_param_3];
	ld.param.u32 	%r16, [_Z19storeItemsIntoNodesP10RBTreeNodePiS1_ii_param_4];
	mov.u32 	%r17, %tid.x;
	mov.u32 	%r18, %ctaid.x;
	mov.u32 	%r19, %ntid.x;
	mad.lo.s32 	%r1, %r18, %r19, %r17;
	setp.ge.s32 	%p1, %r1, %r15;
	@%p1 bra 	$L__BB2_11;
	add.s32 	%r2, %r1, 1;
	setp.lt.u32 	%p2, %r2, 2;
	mov.b32 	%r46, 0;
	@%p2 bra 	$L__BB2_4;
	mov.b32 	%r46, 0;
	mov.u32 	%r47, %r2;
$L__BB2_3:
	shr.s32 	%r47, %r47, 1;
	add.s32 	%r46, %r46, 1;
	setp.lt.u32 	%p3, %r47, 2;
	@%p3 bra 	$L__BB2_4;
	bra.uni 	$L__BB2_3;
$L__BB2_4:
	setp.lt.u32 	%p4, %r15, 2;
	mov.b32 	%r50, 0;
	@%p4 bra 	$L__BB2_7;
	mov.b32 	%r50, 0;
	mov.u32 	%r49, %r15;
$L__BB2_6:
	shr.s32 	%r49, %r49, 1;
	add.s32 	%r50, %r50, 1;
	setp.gt.u32 	%p5, %r49, 1;
	@%p5 bra 	$L__BB2_6;
$L__BB2_7:
	mov.b32 	%r24, -1;
	shl.b32 	%r25, %r24, %r46;
	add.s32 	%r26, %r25, %r2;
	shl.b32 	%r27, %r26, 1;
	or.b32  	%r28, %r27, 1;
	shl.b32 	%r29, %r28, %r50;
	mov.b32 	%r30, 1;
	shl.b32 	%r31, %r30, %r46;
	div.s32 	%r32, %r29, %r31;
	shr.u32 	%r33, %r32, 31;
	add.s32 	%r34, %r32, %r33;
	shr.s32 	%r35, %r34, 1;
	shl.b32 	%r36, %r24, %r50;
	add.s32 	%r37, %r15, %r36;
	add.s32 	%r38, %r37, %r32;
	sub.s32 	%r39, %r38, %r35;
	add.s32 	%r40, %r39, 1;
	min.s32 	%r13, %r32, %r40;
	cvta.to.global.u64 	%rd6, %rd3;
	mul.wide.s32 	%rd7, %r1, 48;
	add.s64 	%rd8, %rd6, %rd7;
	add.s64 	%rd1, %rd8, 12;
	st.global.u32 	[%rd8+12], %r16;
	setp.gt.s32 	%p6, %r13, %r15;
	@%p6 bra 	$L__BB2_11;
	cvta.to.global.u64 	%rd9, %rd4;
	mul.wide.s32 	%rd10, %r13, 4;
	add.s64 	%rd11, %rd9, %rd10;
	ld.global.u32 	%r41, [%rd11+-4];
	st.global.u32 	[%rd1+-12], %r41;
	cvta.to.global.u64 	%rd12, %rd5;
	add.s64 	%rd2, %rd12, %rd10;
	ld.global.u32 	%r14, [%rd2+-4];
	st.global.u32 	[%rd1+-8], %r14;
	setp.ge.s32 	%p7, %r13, %r15;
	@%p7 bra 	$L__BB2_10;
	ld.global.u32 	%r43, [%rd2];
	sub.s32 	%r44, %r43, %r14;
	st.global.u32 	[%rd1+-4], %r44;
	bra.uni 	$L__BB2_11;
$L__BB2_10:
	sub.s32 	%r42, %r16, %r14;
	st.global.u32 	[%rd1+-4], %r42;
$L__BB2_11:
	ret;

}
	// .globl	_Z10colorNodesP10RBTreeNodei
.visible .entry _Z10colorNodesP10RBTreeNodei(
	.param .u64 .ptr .align 1 _Z10colorNodesP10RBTreeNodei_param_0,
	.param .u32 _Z10colorNodesP10RBTreeNodei_param_1
)
{
	.reg .pred 	%p<2>;
	.reg .b16 	%rs<4>;
	.reg .b32 	%r<6>;
	.reg .b64 	%rd<5>;

	ld.param.u64 	%rd1, [_Z10colorNodesP10RBTreeNodei_param_0];
	ld.param.u32 	%r2, [_Z10colorNodesP10RBTreeNodei_param_1];
	mov.u32 	%r3, %tid.x;
	mov.u32 	%r4, %ctaid.x;
	mov.u32 	%r5, %ntid.x;
	mad.lo.s32 	%r1, %r4, %r5, %r3;
	setp.ge.s32 	%p1, %r1, %r2;
	@%p1 bra 	$L__BB3_2;
	cvta.to.global.u64 	%rd2, %rd1;
	cvt.u16.u32 	%rs1, %r1;
	not.b16 	%rs2, %rs1;
	and.b16  	%rs3, %rs2, 1;
	mul.wide.s32 	%rd3, %r1, 48;
	add.s64 	%rd4, %rd2, %rd3;
	st.global.u8 	[%rd4+16], %rs3;
$L__BB3_2:
	ret;

}
	// .globl	_Z13printEachNodeP10RBTreeNodei
.visible .entry _Z13printEachNodeP10RBTreeNodei(
	.param .u64 .ptr .align 1 _Z13printEachNodeP10RBTreeNodei_param_0,
	.param .u32 _Z13printEachNodeP10RBTreeNodei_param_1
)
{
	.local .align 16 .b8 	__local_depot4[32];
	.reg .b64 	%SP;
	.reg .b64 	%SPL;
	.reg .pred 	%p<8>;
	.reg .b16 	%rs<2>;
	.reg .b32 	%r<12>;
	.reg .b64 	%rd<17>;

	mov.u64 	%SPL, __local_depot4;
	cvta.local.u64 	%SP, %SPL;
	ld.param.u64 	%rd1, [_Z13printEachNodeP10RBTreeNodei_param_0];
	ld.param.u32 	%r3, [_Z13printEachNodeP10RBTreeNodei_param_1];
	mov.u32 	%r4, %tid.x;
	mov.u32 	%r5, %ctaid.x;
	mov.u32 	%r6, %ntid.x;
	mad.lo.s32 	%r1, %r5, %r6, %r4;
	setp.gt.s32 	%p1, %r1, %r3;
	setp.eq.s64 	%p2, %rd1, 0;
	or.pred  	%p3, %p1, %p2;
	@%p3 bra 	$L__BB4_7;
$L__BB4_1:
	ld.u32 	%r2, [%rd1];
	setp.eq.s32 	%p4, %r2, %r1;
	@%p4 bra 	$L__BB4_6;
	setp.le.s32 	%p5, %r2, %r1;
	@%p5 bra 	$L__BB4_4;
	ld.u64 	%rd1, [%rd1+24];
	bra.uni 	$L__BB4_5;
$L__BB4_4:
	ld.u64 	%rd1, [%rd1+32];
$L__BB4_5:
	setp.eq.s64 	%p6, %rd1, 0;
	@%p6 bra 	$L__BB4_7;
	bra.uni 	$L__BB4_1;
$L__BB4_6:
	add.u64 	%rd6, %SP, 0;
	add.u64 	%rd7, %SPL, 0;
	ld.u32 	%r7, [%rd1+4];
	ld.v2.u32 	{%r8, %r9}, [%rd1+8];
	ld.u8 	%rs1, [%rd1+16];
	setp.eq.s16 	%p7, %rs1, 0;
	mov.u64 	%rd8, $str;
	cvta.global.u64 	%rd9, %rd8;
	mov.u64 	%rd10, $str$1;
	cvta.global.u64 	%rd11, %rd10;
	selp.b64 	%rd12, %rd11, %rd9, %p7;
	st.local.v4.u32 	[%rd7], {%r1, %r1, %r7, %r8};
	st.local.u32 	[%rd7+16], %r9;
	st.local.u64 	[%rd7+24], %rd12;
	mov.u64 	%rd13, $str$2;
	cvta.global.u64 	%rd14, %rd13;
	{ // callseq 0, 0
	.param .b64 param0;
	st.param.b64 	[param0], %rd14;
	.param .b64 param1;
	st.param.b64 	[param1], %rd6;
	.param .b32 retval0;
	call.uni (retval0), 
	vprintf, 
	(
	param0, 
	param1
	);
	ld.param.b32 	%r10, [retval0];
	} // callseq 0
$L__BB4_7:
	ret;

}
	// .globl	_Z8findNodeP10RBTreeNodePii
.visible .entry _Z8findNodeP10RBTreeNodePii(
	.param .u64 .ptr .align 1 _Z8findNodeP10RBTreeNodePii_param_0,
	.param .u64 .ptr .align 1 _Z8findNodeP10RBTreeNodePii_param_1,
	.param .u32 _Z8findNodeP10RBTreeNodePii_param_2
)
{
	.local .align 8 .b8 	__local_depot5[24];
	.reg .b64 	%SP;
	.reg .b64 	%SPL;
	.reg .pred 	%p<7>;
	.reg .b16 	%rs<2>;
	.reg .b32 	%r<14>;
	.reg .b64 	%rd<25>;

	mov.u64 	%SPL, __local_depot5;
	cvta.local.u64 	%SP, %SPL;
	ld.param.u64 	%rd2, [_Z8findNodeP10RBTreeNodePii_param_0];
	ld.param.u64 	%rd7, [_Z8findNodeP10RBTreeNodePii_param_1];
	ld.param.u32 	%r4, [_Z8findNodeP10RBTreeNodePii_param_2];
	add.u64 	%rd8, %SP, 0;
	add.u64 	%rd1, %SPL, 0;
	mov.u32 	%r5, %tid.x;
	mov.u32 	%r6, %ctaid.x;
	mov.u32 	%r7, %ntid.x;
	mad.lo.s32 	%r1, %r6, %r7, %r5;
	setp.ge.s32 	%p1, %r1, %r4;
	@%p1 bra 	$L__BB5_8;
	cvta.to.global.u64 	%rd9, %rd7;
	mul.wide.s32 	%rd10, %r1, 4;
	add.s64 	%rd11, %rd9, %rd10;
	ld.global.u32 	%r2, [%rd11];
	setp.eq.s64 	%p2, %rd2, 0;
	@%p2 bra 	$L__BB5_7;
$L__BB5_2:
	ld.u32 	%r3, [%rd2];
	setp.eq.s32 	%p3, %r3, %r2;
	@%p3 bra 	$L__BB5_9;
	setp.le.s32 	%p4, %r3, %r2;
	@%p4 bra 	$L__BB5_5;
	ld.u64 	%rd2, [%rd2+24];
	bra.uni 	$L__BB5_6;
$L__BB5_5:
	ld.u64 	%rd2, [%rd2+32];
$L__BB5_6:
	setp.eq.s64 	%p5, %rd2, 0;
	@%p5 bra 	$L__BB5_7;
	bra.uni 	$L__BB5_2;
$L__BB5_7:
	st.local.u32 	[%rd1], %r2;
	mov.u64 	%rd20, $str$4;
	cvta.global.u64 	%rd21, %rd20;
	{ // callseq 2, 0
	.param .b64 param0;
	st.param.b64 	[param0], %rd21;
	.param .b64 param1;
	st.param.b64 	[param1], %rd8;
	.param .b32 retval0;
	call.uni (retval0), 
	vprintf, 
	(
	param0, 
	param1
	);
	ld.param.b32 	%r12, [retval0];
	} // callseq 2
$L__BB5_8:
	ret;
$L__BB5_9:
	ld.u32 	%r8, [%rd2+4];
	ld.u32 	%r9, [%rd2+8];
	ld.u8 	%rs1, [%rd2+16];
	setp.eq.s16 	%p6, %rs1, 0;
	mov.u64 	%rd12, $str;
	cvta.global.u64 	%rd13, %rd12;
	mov.u64 	%rd14, $str$1;
	cvta.global.u64 	%rd15, %rd14;
	selp.b64 	%rd16, %rd15, %rd13, %p6;
	st.local.v2.u32 	[%rd1], {%r2, %r2};
	st.local.v2.u32 	[%rd1+8], {%r8, %r9};
	st.local.u64 	[%rd1+16], %rd16;
	mov.u64 	%rd17, $str$3;
	cvta.global.u64 	%rd18, %rd17;
	{ // callseq 1, 0
	.param .b64 param0;
	st.param.b64 	[param0], %rd18;
	.param .b64 param1;
	st.param.b64 	[param1], %rd8;
	.param .b32 retval0;
	call.uni (retval0), 
	vprintf, 
	(
	param0, 
	param1
	);
	ld.param.b32 	%r10, [retval0];
	} // callseq 1
	bra.uni 	$L__BB5_8;

}
	// .globl	_Z10insertNodeP10RBTreeNodePiS1_S1_S1_iS1_
.visible .entry _Z10insertNodeP10RBTreeNodePiS1_S1_S1_iS1_(
	.param .u64 .ptr .align 1 _Z10insertNodeP10RBTreeNodePiS1_S1_S1_iS1__param_0,
	.param .u64 .ptr .align 1 _Z10insertNodeP10RBTreeNodePiS1_S1_S1_iS1__param_1,
	.param .u64 .ptr .align 1 _Z10insertNodeP10RBTreeNodePiS1_S1_S1_iS1__param_2,
	.param .u64 .ptr .align 1 _Z10insertNodeP10RBTreeNodePiS1_S1_S1_iS1__param_3,
	.param .u64 .ptr .align 1 _Z10insertNodeP10RBTreeNodePiS1_S1_S1_iS1__param_4,
	.param .u32 _Z10insertNodeP10RBTreeNodePiS1_S1_S1_iS1__param_5,
	.param .u64 .ptr .align 1 _Z10insertNodeP10RBTreeNodePiS1_S1_S1_iS1__param_6
)
{
	.local .align 16 .b8 	__local_depot6[16];
	.reg .b64 	%SP;
	.reg .b64 	%SPL;
	.reg .pred 	%p<12>;
	.reg .b32 	%r<41>;
	.reg .b64 	%rd<40>;

	mov.u64 	%SPL, __local_depot6;
	cvta.local.u64 	%SP, %SPL;
	ld.param.u64 	%rd6, [_Z10insertNodeP10RBTreeNodePiS1_S1_S1_iS1__param_0];
	ld.param.u64 	%rd13, [_Z10insertNodeP10RBTreeNodePiS1_S1_S1_iS1__param_1];
	ld.param.u64 	%rd11, [_Z10insertNodeP10RBTreeNodePiS1_S1_S1_iS1__param_2];
	ld.param.u64 	%rd14, [_Z10insertNodeP10RBTreeNodePiS1_S1_S1_iS1__param_3];
	ld.param.u64 	%rd15, [_Z10insertNodeP10RBTreeNodePiS1_S1_S1_iS1__param_4];
	ld.param.u32 	%r20, [_Z10insertNodeP10RBTreeNodePiS1_S1_S1_iS1__param_5];
	ld.param.u64 	%rd12, [_Z10insertNodeP10RBTreeNodePiS1_S1_S1_iS1__param_6];
	cvta.to.global.u64 	%rd37, %rd14;
	cvta.to.global.u64 	%rd2, %rd13;
	cvta.to.global.u64 	%rd3, %rd15;
	mov.u32 	%r21, %tid.x;
	mov.u32 	%r22, %ctaid.x;
	mov.u32 	%r23, %ntid.x;
	mad.lo.s32 	%r1, %r22, %r23, %r21;
	setp.ge.s32 	%p1, %r1, %r20;
	@%p1 bra 	$L__BB6_20;
	cvta.to.global.u64 	%rd16, %rd11;
	mul.wide.s32 	%rd17, %r1, 4;
	add.s64 	%rd18, %rd16, %rd17;
	ld.global.u32 	%r2, [%rd18];
	setp.ne.s32 	%p2, %r1, 0;
	@%p2 bra 	$L__BB6_3;
	ld.global.u32 	%r33, [%rd3];
	bra.uni 	$L__BB6_4;
$L__BB6_3:
	add.s64 	%rd20, %rd3, %rd17;
	ld.global.u32 	%r24, [%rd20+-4];
	mul.wide.s32 	%rd21, %r24, 4;
	add.s64 	%rd37, %rd37, %rd21;
	ld.global.u32 	%r25, [%rd20];
	sub.s32 	%r33, %r25, %r24;
$L__BB6_4:
	setp.eq.s64 	%p3, %rd6, 0;
	@%p3 bra 	$L__BB6_20;
$L__BB6_5:
	ld.u32 	%r6, [%rd6];
	setp.eq.s32 	%p4, %r6, %r2;
	@%p4 bra 	$L__BB6_10;
	setp.le.s32 	%p5, %r6, %r2;
	@%p5 bra 	$L__BB6_8;
	ld.u64 	%rd6, [%rd6+24];
	bra.uni 	$L__BB6_9;
$L__BB6_8:
	ld.u64 	%rd6, [%rd6+32];
$L__BB6_9:
	setp.eq.s64 	%p6, %rd6, 0;
	@%p6 bra 	$L__BB6_20;
	bra.uni 	$L__BB6_5;
$L__BB6_10:
	ld.u32 	%r40, [%rd6+4];
	setp.lt.s32 	%p7, %r33, 1;
	@%p7 bra 	$L__BB6_19;
	mul.wide.s32 	%rd22, %r40, 4;
	add.s64 	%rd23, %rd2, %rd22;
	ld.global.u32 	%r34, [%rd23];
	mov.b32 	%r35, 0;
$L__BB6_12:
	mov.u32 	%r38, %r40;
$L__BB6_13:
	mov.u32 	%r40, %r38;
	or.b32  	%r27, %r34, -2147483648;
	setp.eq.s32 	%p8, %r27, -2147483648;
	@%p8 bra 	$L__BB6_16;
	add.s32 	%r38, %r40, 1;
	mul.wide.s32 	%rd28, %r40, 4;
	add.s64 	%rd29, %rd2, %rd28;
	ld.global.u32 	%r34, [%rd29+4];
	setp.ne.s32 	%p11, %r34, -2147483648;
	@%p11 bra 	$L__BB6_13;
	sub.s32 	%r29, %r33, %r35;
	add.u64 	%rd30, %SP, 0;
	add.u64 	%rd31, %SPL, 0;
	st.local.v4.u32 	[%rd31], {%r1, %r38, %r35, %r29};
	mov.u64 	%rd32, $str$5;
	cvta.global.u64 	%rd33, %rd32;
	{ // callseq 3, 0
	.param .b64 param0;
	st.param.b64 	[param0], %rd33;
	.param .b64 param1;
	st.param.b64 	[param1], %rd30;
	.param .b32 retval0;
	call.uni (retval0), 
	vprintf, 
	(
	param0, 
	param1
	);
	ld.param.b32 	%r30, [retval0];
	} // callseq 3
	mul.lo.s32 	%r32, %r1, 3;
	cvta.to.global.u64 	%rd34, %rd12;
	mul.wide.s32 	%rd35, %r32, 4;
	add.s64 	%rd36, %rd34, %rd35;
	st.global.u32 	[%rd36], %r38;
	st.global.u32 	[%rd36+4], %r35;
	st.global.u32 	[%rd36+8], %r29;
	bra.uni 	$L__BB6_19;
$L__BB6_16:
	setp.eq.s32 	%p9, %r34, -2147483648;
	mov.b32 	%r34, -2147483648;
	@%p9 bra 	$L__BB6_18;
	mul.wide.u32 	%rd24, %r35, 4;
	add.s64 	%rd25, %rd37, %rd24;
	ld.global.u32 	%r34, [%rd25];
	mul.wide.s32 	%rd26, %r40, 4;
	add.s64 	%rd27, %rd2, %rd26;
	st.global.u32 	[%rd27], %r34;
$L__BB6_18:
	add.s32 	%r35, %r35, 1;
	setp.ne.s32 	%p10, %r35, %r33;
	@%p10 bra 	$L__BB6_12;
$L__BB6_19:
	st.u32 	[%rd6+4], %r40;
$L__BB6_20:
	ret;

}
	// .globl	_Z13allocateSpacePiS_iS_S_S_i
.visible .entry _Z13allocateSpacePiS_iS_S_S_i(
	.param .u64 .ptr .align 1 _Z13allocateSpacePiS_iS_S_S_i_param_0,
	.param .u64 .ptr .align 1 _Z13allocateSpacePiS_iS_S_S_i_param_1,
	.param .u32 _Z13allocateSpacePiS_iS_S_S_i_param_2,
	.param .u64 .ptr .align 1 _Z13allocateSpacePiS_iS_S_S_i_param_3,
	.param .u64 .ptr .align 1 _Z13allocateSpacePiS_iS_S_S_i_param_4,
	.param .u64 .ptr .align 1 _Z13allocateSpacePiS_iS_S_S_i_param_5,
	.param .u32 _Z13allocateSpacePiS_iS_S_S_i_param_6
)
{
	.reg .pred 	%p<11>;
	.reg .b32 	%r<57>;
	.reg .b64 	%rd<31>;

	ld.param.u64 	%rd10, [_Z13allocateSpacePiS_iS_S_S_i_param_0];
	ld.param.u64 	%rd11, [_Z13allocateSpacePiS_iS_S_S_i_param_1];
	ld.param.u32 	%r48, [_Z13allocateSpacePiS_iS_S_S_i_param_2];
	ld.param.u64 	%rd12, [_Z13allocateSpacePiS_iS_S_S_i_param_4];
	ld.param.u64 	%rd13, [_Z13allocateSpacePiS_iS_S_S_i_param_5];
	ld.param.u32 	%r28, [_Z13allocateSpacePiS_iS_S_S_i_param_6];
	cvta.to.global.u64 	%rd30, %rd12;
	cvta.to.global.u64 	%rd2, %rd11;
	cvta.to.global.u64 	%rd3, %rd10;
	cvta.to.global.u64 	%rd4, %rd13;
	mov.u32 	%r29, %tid.x;
	mov.u32 	%r30, %ctaid.x;
	mov.u32 	%r31, %ntid.x;
	mad.lo.s32 	%r1, %r30, %r31, %r29;
	setp.ge.s32 	%p1, %r1, %r28;
	@%p1 bra 	$L__BB7_16;
	setp.ne.s32 	%p2, %r1, 0;
	@%p2 bra 	$L__BB7_3;
	ld.global.u32 	%r47, [%rd4];
	bra.uni 	$L__BB7_4;
$L__BB7_3:
	mul.wide.s32 	%rd14, %r1, 4;
	add.s64 	%rd15, %rd4, %rd14;
	ld.global.u32 	%r32, [%rd15+-4];
	mul.wide.s32 	%rd16, %r32, 4;
	add.s64 	%rd30, %rd30, %rd16;
	ld.global.u32 	%r33, [%rd15];
	sub.s32 	%r47, %r33, %r32;
$L__BB7_4:
	setp.ne.s32 	%p3, %r1, 0;
	mul.lo.s32 	%r5, %r1, 3;
	mul.wide.s32 	%rd17, %r5, 4;
	add.s64 	%rd7, %rd3, %rd17;
	@%p3 bra 	$L__BB7_7;
	add.s32 	%r35, %r5, 2;
	mul.wide.u32 	%rd18, %r35, 4;
	add.s64 	%rd19, %rd3, %rd18;
	ld.global.u32 	%r6, [%rd19];
	setp.eq.s32 	%p4, %r6, 0;
	@%p4 bra 	$L__BB7_16;
	ld.global.u32 	%r36, [%rd3+-4];
	setp.eq.s32 	%p5, %r6, %r36;
	@%p5 bra 	$L__BB7_16;
	bra.uni 	$L__BB7_8;
$L__BB7_7:
	ld.global.u32 	%r34, [%rd7+-4];
	add.s32 	%r48, %r34, %r48;
$L__BB7_8:
	ld.global.u32 	%r9, [%rd7+4];
	setp.ge.s32 	%p6, %r9, %r47;
	@%p6 bra 	$L__BB7_15;
	sub.s32 	%r37, %r47, %r9;
	and.b32  	%r10, %r37, 3;
	setp.eq.s32 	%p7, %r10, 0;
	mov.u32 	%r52, %r9;
	mov.u32 	%r53, %r48;
	@%p7 bra 	$L__BB7_12;
	neg.s32 	%r49, %r10;
	mov.u32 	%r52, %r9;
	mov.u32 	%r53, %r48;
$L__BB7_11:
	.pragma "nounroll";
	mul.wide.s32 	%rd20, %r52, 4;
	add.s64 	%rd21, %rd30, %rd20;
	mul.wide.s32 	%rd22, %r53, 4;
	add.s64 	%rd23, %rd2, %rd22;
	ld.global.u32 	%r38, [%rd21];
	st.global.u32 	[%rd23], %r38;
	add.s32 	%r52, %r52, 1;
	add.s32 	%r53, %r53, 1;
	add.s32 	%r49, %r49, 1;
	setp.ne.s32 	%p8, %r49, 0;
	@%p8 bra 	$L__BB7_11;
$L__BB7_12:
	sub.s32 	%r39, %r9, %r47;
	setp.gt.u32 	%p9, %r39, -4;
	@%p9 bra 	$L__BB7_15;
	sub.s32 	%r54, %r52, %r47;
	add.s64 	%rd8, %rd2, 8;
	add.s64 	%rd9, %rd30, 8;
$L__BB7_14:
	mul.wide.s32 	%rd24, %r53, 4;
	add.s64 	%rd25, %rd8, %rd24;
	mul.wide.s32 	%rd26, %r52, 4;
	add.s64 	%rd27, %rd9, %rd26;
	ld.global.u32 	%r40, [%rd27+-8];
	st.global.u32 	[%rd25+-8], %r40;
	ld.global.u32 	%r41, [%rd27+-4];
	st.global.u32 	[%rd25+-4], %r41;
	ld.global.u32 	%r42, [%rd27];
	st.global.u32 	[%rd25], %r42;
	ld.global.u32 	%r43, [%rd27+4];
	st.global.u32 	[%rd25+4], %r43;
	add.s32 	%r52, %r52, 4;
	add.s32 	%r53, %r53, 4;
	add.s32 	%r54, %r54, 4;
	setp.ne.s32 	%p10, %r54, 0;
	@%p10 bra 	$L__BB7_14;
$L__BB7_15:
	ld.global.u32 	%r44, [%rd7+8];
	add.s32 	%r45, %r44, %r48;
	mul.wide.s32 	%rd28, %r45, 4;
	add.s64 	%rd29, %rd2, %rd28;
	mov.b32 	%r46, -2147483648;
	st.global.u32 	[%rd29], %r46;
$L__BB7_16:
	ret;

}


// ===== COMPILED SASS (sm_100) =====

	.target	sm_100

	.elftype	@"ET_EXEC"


//--------------------- .note.nv.tkinfo           --------------------------
	.section	.note.nv.tkinfo,"",@"SHT_NOTE"
	.sectionflags	@"SHF_NOTE_NV_TKINFO"
	.tkinfo
        /*0018*/ 	.word	0x00000002
        /*0030*/ 	.string	""
        /*0030*/ 	.string	"ptxas"
        /*0030*/ 	.string	"Cuda compilation tools, release 13.0, V13.0.88"
        /*0030*/ 	.string	"Build cuda_13.0.r13.0/compiler.36424714_0"
        /*0030*/ 	.string	"-arch sm_100 -m 64 "



//--------------------- .note.nv.cuinfo           --------------------------
	.section	.note.nv.cuinfo,"",@"SHT_NOTE"
	.sectionflags	@"SHF_NOTE_NV_CUINFO"
        /*0018*/ 	.short	0x0002
        /*001a*/ 	.short	0x0064
        /*001c*/ 	.short	0x0082
	.zero		2


//--------------------- .nv.info                  --------------------------
	.section	.nv.info,"",@"SHT_CUDA_INFO"
	.align	4


	//----- nvinfo : EIATTR_REGCOUNT
	.align		4
        /*0000*/ 	.byte	0x04, 0x2f
        /*0002*/ 	.short	(.L_8 - .L_7)
	.align		4
.L_7:
        /*0004*/ 	.word	index@(_Z18count_motif_kernelPiS_S_S_S_S_S_S_i)
        /*0008*/ 	.word	0x0000001e


	//----- nvinfo : EIATTR_FRAME_SIZE
	.align		4
.L_8:
        /*000c*/ 	.byte	0x04, 0x11
        /*000e*/ 	.short	(.L_10 - .L_9)
	.align		4
.L_9:
        /*0010*/ 	.word	index@(_Z18count_motif_kernelPiS_S_S_S_S_S_S_i)
        /*0014*/ 	.word	0x00000000


	//----- nvinfo : EIATTR_REGCOUNT
	.align		4
.L_10:
        /*0018*/ 	.byte	0x04, 0x2f
        /*001a*/ 	.short	(.L_12 - .L_11)
	.align		4
.L_11:
        /*001c*/ 	.word	index@(_Z20buildEmptyBinaryTreeP10RBTreeNodei)
        /*0020*/ 	.word	0x00000014


	//----- nvinfo : EIATTR_FRAME_SIZE
	.align		4
.L_12:
        /*0024*/ 	.byte	0x04, 0x11
        /*0026*/ 	.short	(.L_14 - .L_13)
	.align		4
.L_13:
        /*0028*/ 	.word	index@(_Z20buildEmptyBinaryTreeP10RBTreeNodei)
        /*002c*/ 	.word	0x00000000


	//----- nvinfo : EIATTR_REGCOUNT
	.align		4
.L_14:
        /*0030*/ 	.byte	0x04, 0x2f
        /*0032*/ 	.short	(.L_16 - .L_15)
	.align		4
.L_15:
        /*0034*/ 	.word	index@(_Z19storeItemsIntoNodesP10RBTreeNodePiS1_ii)
        /*0038*/ 	.word	0x00000010


	//----- nvinfo : EIATTR_FRAME_SIZE
	.align		4
.L_16:
        /*003c*/ 	.byte	0x04, 0x11
        /*003e*/ 	.short	(.L_18 - .L_17)
	.align		4
.L_17:
        /*0040*/ 	.word	index@(_Z19storeItemsIntoNodesP10RBTreeNodePiS1_ii)
        /*0044*/ 	.word	0x00000000


	//----- nvinfo : EIATTR_REGCOUNT
	.align		4
.L_18:
        /*0048*/ 	.byte	0x04, 0x2f
        /*004a*/ 	.short	(.L_20 - .L_19)
	.align		4
.L_19:
        /*004c*/ 	.word	index@(_Z10colorNodesP10RBTreeNodei)
        /*0050*/ 	.word	0x0000000a


	//----- nvinfo : EIATTR_FRAME_SIZE
	.align		4
.L_20:
        /*0054*/ 	.byte	0x04, 0x11
        /*0056*/ 	.short	(.L_22 - .L_21)
	.align		4
.L_21:
        /*0058*/ 	.word	index@(_Z10colorNodesP10RBTreeNodei)
        /*005c*/ 	.word	0x00000000


	//----- nvinfo : EIATTR_REGCOUNT
	.align		4
.L_22:
        /*0060*/ 	.byte	0x04, 0x2f
        /*0062*/ 	.short	(.L_24 - .L_23)
	.align		4
.L_23:
        /*0064*/ 	.word	index@(_Z13printEachNodeP10RBTreeNodei)
        /*0068*/ 	.word	0x00000018


	//----- nvinfo : EIATTR_FRAME_SIZE
	.align		4
.L_24:
        /*006c*/ 	.byte	0x04, 0x11
        /*006e*/ 	.short	(.L_26 - .L_25)
	.align		4
.L_25:
        /*0070*/ 	.word	index@(_Z13printEachNodeP10RBTreeNodei)
        /*0074*/ 	.word	0x00000020


	//----- nvinfo : EIATTR_REGCOUNT
	.align		4
.L_26:
        /*0078*/ 	.byte	0x04, 0x2f
        /*007a*/ 	.short	(.L_28 - .L_27)
	.align		4
.L_27:
        /*007c*/ 	.word	index@(_Z8findNodeP10RBTreeNodePii)
        /*0080*/ 	.word	0x00000018


	//----- nvinfo : EIATTR_FRAME_SIZE
	.align		4
.L_28:
        /*0084*/ 	.byte	0x04, 0x11
        /*0086*/ 	.short	(.L_30 - .L_29)
	.align		4
.L_29:
        /*0088*/ 	.word	index@(_Z8findNodeP10RBTreeNodePii)
        /*008c*/ 	.word	0x00000018


	//----- nvinfo : EIATTR_REGCOUNT
	.align		4
.L_30:
        /*0090*/ 	.byte	0x04, 0x2f
        /*0092*/ 	.short	(.L_32 - .L_31)
	.align		4
.L_31:
        /*0094*/ 	.word	index@(_Z10insertNodeP10RBTreeNodePiS1_S1_S1_iS1_)
        /*0098*/ 	.word	0x0000001c


	//----- nvinfo : EIATTR_FRAME_SIZE
	.align		4
.L_32:
        /*009c*/ 	.byte	0x04, 0x11
        /*009e*/ 	.short	(.L_34 - .L_33)
	.align		4
.L_33:
        /*00a0*/ 	.word	index@(_Z10insertNodeP10RBTreeNodePiS1_S1_S1_iS1_)
        /*00a4*/ 	.word	0x00000010


	//----- nvinfo : EIATTR_REGCOUNT
	.align		4
.L_34:
        /*00a8*/ 	.byte	0x04, 0x2f
        /*00aa*/ 	.short	(.L_36 - .L_35)
	.align		4
.L_35:
        /*00ac*/ 	.word	index@(_Z13allocateSpacePiS_iS_S_S_i)
        /*00b0*/ 	.word	0x0000001a


	//----- nvinfo : EIATTR_FRAME_SIZE
	.align		4
.L_36:
        /*00b4*/ 	.byte	0x04, 0x11
        /*00b6*/ 	.short	(.L_38 - .L_37)
	.align		4
.L_37:
        /*00b8*/ 	.word	index@(_Z13allocateSpacePiS_iS_S_S_i)
        /*00bc*/ 	.word	0x00000000


	//----- nvinfo : EIATTR_MIN_STACK_SIZE
	.align		4
.L_38:
        /*00c0*/ 	.byte	0x04, 0x12
        /*00c2*/ 	.short	(.L_40 - .L_39)
	.align		4
.L_39:
        /*00c4*/ 	.word	index@(_Z13allocateSpacePiS_iS_S_S_i)
        /*00c8*/ 	.word	0x00000000


	//----- nvinfo : EIATTR_MIN_STACK_SIZE
	.align		4
.L_40:
        /*00cc*/ 	.byte	0x04, 0x12
        /*00ce*/ 	.short	(.L_42 - .L_41)
	.align		4
.L_41:
        /*00d0*/ 	.word	index@(_Z10insertNodeP10RBTreeNodePiS1_S1_S1_iS1_)
        /*00d4*/ 	.word	0x00000010


	//----- nvinfo : EIATTR_MIN_STACK_SIZE
	.align		4
.L_42:
        /*00d8*/ 	.byte	0x04, 0x12
        /*00da*/ 	.short	(.L_44 - .L_43)
	.align		4
.L_43:
        /*00dc*/ 	.word	index@(_Z8findNodeP10RBTreeNodePii)
        /*00e0*/ 	.word	0x00000018


	//----- nvinfo : EIATTR_MIN_STACK_SIZE
	.align		4
.L_44:
        /*00e4*/ 	.byte	0x04, 0x12
        /*00e6*/ 	.short	(.L_46 - .L_45)
	.align		4
.L_45:
        /*00e8*/ 	.word	index@(_Z13printEachNodeP10RBTreeNodei)
        /*00ec*/ 	.word	0x00000020


	//----- nvinfo : EIATTR_MIN_STACK_SIZE
	.align		4
.L_46:
        /*00f0*/ 	.byte	0x04, 0x12
        /*00f2*/ 	.short	(.L_48 - .L_47)
	.align		4
.L_47:
        /*00f4*/ 	.word	index@(_Z10colorNodesP10RBTreeNodei)
        /*00f8*/ 	.word	0x00000000


	//----- nvinfo : EIATTR_MIN_STACK_SIZE
	.align		4
.L_48:
        /*00fc*/ 	.byte	0x04, 0x12
        /*00fe*/ 	.short	(.L_50 - .L_49)
	.align		4
.L_49:
        /*0100*/ 	.word	index@(_Z19storeItemsIntoNodesP10RBTreeNodePiS1_ii)
        /*0104*/ 	.word	0x00000000


	//----- nvinfo : EIATTR_MIN_STACK_SIZE
	.align		4
.L_50:
        /*0108*/ 	.byte	0x04, 0x12
        /*010a*/ 	.short	(.L_52 - .L_51)
	.align		4
.L_51:
        /*010c*/ 	.word	index@(_Z20buildEmptyBinaryTreeP10RBTreeNodei)
        /*0110*/ 	.word	0x00000000


	//----- nvinfo : EIATTR_MIN_STACK_SIZE
	.align		4
.L_52:
        /*0114*/ 	.byte	0x04, 0x12
        /*0116*/ 	.short	(.L_54 - .L_53)
	.align		4
.L_53:
        /*0118*/ 	.word	index@(_Z18count_motif_kernelPiS_S_S_S_S_S_S_i)
        /*011c*/ 	.word	0x00000000
.L_54:


//--------------------- .nv.compat                --------------------------
	.section	.nv.compat,"",@"SHT_CUDA_COMPAT_INFO"
	.align	4
        /*0000*/ 	.byte	0x02, 0x09, 0x00, 0x00, 0x02, 0x02, 0x01, 0x00, 0x02, 0x05, 0x05, 0x00, 0x03, 0x07, 0x01, 0x01
        /*0010*/ 	.byte	0x02, 0x03, 0x00, 0x00, 0x02, 0x06, 0x01, 0x00, 0x04, 0x0b, 0x08, 0x00, 0x09, 0x00, 0x00, 0x00
        /*0020*/ 	.byte	0x00, 0x00, 0x00, 0x00


//--------------------- .nv.info._Z13allocateSpacePiS_iS_S_S_i --------------------------
	.section	.nv.info._Z13allocateSpacePiS_iS_S_S_i,"",@"SHT_CUDA_INFO"
	.sectionflags	@""
	.align	4


	//----- nvinfo : EIATTR_CUDA_API_VERSION
	.align		4
        /*0000*/ 	.byte	0x04, 0x37
        /*0002*/ 	.short	(.L_56 - .L_55)
.L_55:
        /*0004*/ 	.word	0x00000082


	//----- nvinfo : EIATTR_KPARAM_INFO
	.align		4
.L_56:
        /*0008*/ 	.byte	0x04, 0x17
        /*000a*/ 	.short	(.L_58 - .L_57)
.L_57:
        /*000c*/ 	.word	0x00000000
        /*0010*/ 	.short	0x0006
        /*0012*/ 	.short	0x0030
        /*0014*/ 	.byte	0x00, 0xf0, 0x11, 0x00


	//----- nvinfo : EIATTR_KPARAM_INFO
	.align		4
.L_58:
        /*0018*/ 	.byte	0x04, 0x17
        /*001a*/ 	.short	(.L_60 - .L_59)
.L_59:
        /*001c*/ 	.word	0x00000000
        /*0020*/ 	.short	0x0005
        /*0022*/ 	.short	0x0028
        /*0024*/ 	.byte	0x00, 0xf5, 0x21, 0x00


	//----- nvinfo : EIATTR_KPARAM_INFO
	.align		4
.L_60:
        /*0028*/ 	.byte	0x04, 0x17
        /*002a*/ 	.short	(.L_62 - .L_61)
.L_61:
        /*002c*/ 	.word	0x00000000
        /*0030*/ 	.short	0x0004
        /*0032*/ 	.short	0x0020
        /*0034*/ 	.byte	0x00, 0xf5, 0x21, 0x00


	//----- nvinfo : EIATTR_KPARAM_INFO
	.align		4
.L_62:
        /*0038*/ 	.byte	0x04, 0x17
        /*003a*/ 	.short	(.L_64 - .L_63)
.L_63:
        /*003c*/ 	.word	0x00000000
        /*0040*/ 	.short	0x0003
        /*0042*/ 	.short	0x0018
        /*0044*/ 	.byte	0x00, 0xf5, 0x21, 0x00


	//----- nvinfo : EIATTR_KPARAM_INFO
	.align		4
.L_64:
        /*0048*/ 	.byte	0x04, 0x17
        /*004a*/ 	.short	(.L_66 - .L_65)
.L_65:
        /*004c*/ 	.word	0x00000000
        /*0050*/ 	.short	0x0002
        /*0052*/ 	.short	0x0010
        /*0054*/ 	.byte	0x00, 0xf0, 0x11, 0x00


	//----- nvinfo : EIATTR_KPARAM_INFO
	.align		4
.L_66:
        /*0058*/ 	.byte	0x04, 0x17
        /*005a*/ 	.short	(.L_68 - .L_67)
.L_67:
        /*005c*/ 	.word	0x00000000
        /*0060*/ 	.short	0x0001
        /*0062*/ 	.short	0x0008
        /*0064*/ 	.byte	0x00, 0xf5, 0x21, 0x00


	//----- nvinfo : EIATTR_KPARAM_INFO
	.align		4
.L_68:
        /*0068*/ 	.byte	0x04, 0x17
        /*006a*/ 	.short	(.L_70 - .L_69)
.L_69:
        /*006c*/ 	.word	0x00000000
        /*0070*/ 	.short	0x0000
        /*0072*/ 	.short	0x0000
        /*0074*/ 	.byte	0x00, 0xf5, 0x21, 0x00


	//----- nvinfo : EIATTR_SPARSE_MMA_MASK
	.align		4
.L_70:
        /*0078*/ 	.byte	0x03, 0x50
        /*007a*/ 	.short	0x0000


	//----- nvinfo : EIATTR_MAXREG_COUNT
	.align		4
        /*007c*/ 	.byte	0x03, 0x1b
        /*007e*/ 	.short	0x00ff


	//----- nvinfo : EIATTR_MERCURY_ISA_VERSION
	.align		4
        /*0080*/ 	.byte	0x03, 0x5f
        /*0082*/ 	.short	0x0101


	//----- nvinfo : EIATTR_VRC_CTA_INIT_COUNT
	.align		4
        /*0084*/ 	.byte	0x02, 0x4a
	.zero		1
	.zero		1


	//----- nvinfo : EIATTR_EXIT_INSTR_OFFSETS
	.align		4
        /*0088*/ 	.byte	0x04, 0x1c
        /*008a*/ 	.short	(.L_72 - .L_71)


	//   ....[0]....
.L_71:
        /*008c*/ 	.word	0x00000070


	//   ....[1]....
        /*0090*/ 	.word	0x000001f0


	//   ....[2]....
        /*0094*/ 	.word	0x00000230


	//   ....[3]....
        /*0098*/ 	.word	0x00000620


	//----- nvinfo : EIATTR_CRS_STACK_SIZE
	.align		4
.L_72:
        /*009c*/ 	.byte	0x04, 0x1e
        /*009e*/ 	.short	(.L_74 - .L_73)
.L_73:
        /*00a0*/ 	.word	0x00000000


	//----- nvinfo : EIATTR_CBANK_PARAM_SIZE
	.align		4
.L_74:
        /*00a4*/ 	.byte	0x03, 0x19
        /*00a6*/ 	.short	0x0034


	//----- nvinfo : EIATTR_PARAM_CBANK
	.align		4
        /*00a8*/ 	.byte	0x04, 0x0a
        /*00aa*/ 	.short	(.L_76 - .L_75)
	.align		4
.L_75:
        /*00ac*/ 	.word	index@(.nv.constant0._Z13allocateSpacePiS_iS_S_S_i)
        /*00b0*/ 	.short	0x0380
        /*00b2*/ 	.short	0x0034


	//----- nvinfo : EIATTR_SW_WAR
	.align		4
.L_76:
        /*00b4*/ 	.byte	0x04, 0x36
        /*00b6*/ 	.short	(.L_78 - .L_77)
.L_77:
        /*00b8*/ 	.word	0x00000008
.L_78:


//--------------------- .nv.info._Z10insertNodeP10RBTreeNodePiS1_S1_S1_iS1_ --------------------------
	.section	.nv.info._Z10insertNodeP10RBTreeNodePiS1_S1_S1_iS1_,"",@"SHT_CUDA_INFO"
	.sectionflags	@""
	.align	4


	//----- nvinfo : EIATTR_CUDA_API_VERSION
	.align		4
        /*0000*/ 	.byte	0x04, 0x37
        /*0002*/ 	.short	(.L_80 - .L_79)
.L_79:
        /*0004*/ 	.word	0x00000082


	//----- nvinfo : EIATTR_KPARAM_INFO
	.align		4
.L_80:
        /*0008*/ 	.byte	0x04, 0x17
        /*000a*/ 	.short	(.L_82 - .L_81)
.L_81:
        /*000c*/ 	.word	0x00000000
        /*0010*/ 	.short	0x0006
        /*0012*/ 	.short	0x0030
        /*0014*/ 	.byte	0x00, 0xf5, 0x21, 0x00


	//----- nvinfo : EIATTR_KPARAM_INFO
	.align		4
.L_82:
        /*0018*/ 	.byte	0x04, 0x17
        /*001a*/ 	.short	(.L_84 - .L_83)
.L_83:
        /*001c*/ 	.word	0x00000000
        /*0020*/ 	.short	0x0005
        /*0022*/ 	.short	0x0028
        /*0024*/ 	.byte	0x00, 0xf0, 0x11, 0x00


	//----- nvinfo : EIATTR_KPARAM_INFO
	.align		4
.L_84:
        /*0028*/ 	.byte	0x04, 0x17
        /*002a*/ 	.short	(.L_86 - .L_85)
.L_85:
        /*002c*/ 	.word	0x00000000
        /*0030*/ 	.short	0x0004
        /*0032*/ 	.short	0x0020
        /*0034*/ 	.byte	0x00, 0xf5, 0x21, 0x00


	//----- nvinfo : EIATTR_KPARAM_INFO
	.align		4
.L_86:
        /*0038*/ 	.byte	0x04, 0x17
        /*003a*/ 	.short	(.L_88 - .L_87)
.L_87:
        /*003c*/ 	.word	0x00000000
        /*0040*/ 	.short	0x0003
        /*0042*/ 	.short	0x0018
        /*0044*/ 	.byte	0x00, 0xf5, 0x21, 0x00


	//----- nvinfo : EIATTR_KPARAM_INFO
	.align		4
.L_88:
        /*0048*/ 	.byte	0x04, 0x17
        /*004a*/ 	.short	(.L_90 - .L_89)
.L_89:
        /*004c*/ 	.word	0x00000000
        /*0050*/ 	.short	0x0002
        /*0052*/ 	.short	0x0010
        /*0054*/ 	.byte	0x00, 0xf5, 0x21, 0x00


	//----- nvinfo : EIATTR_KPARAM_INFO
	.align		4
.L_90:
        /*0058*/ 	.byte	0x04, 0x17
        /*005a*/ 	.short	(.L_92 - .L_91)
.L_91:
        /*005c*/ 	.word	0x00000000
        /*0060*/ 	.short	0x0001
        /*0062*/ 	.short	0x0008
        /*0064*/ 	.byte	0x00, 0xf5, 0x21, 0x00


	//----- nvinfo : EIATTR_KPARAM_INFO
	.align		4
.L_92:
        /*0068*/ 	.byte	0x04, 0x17
        /*006a*/ 	.short	(.L_94 - .L_93)
.L_93:
        /*006c*/ 	.word	0x00000000
        /*0070*/ 	.short	0x0000
        /*0072*/ 	.short	0x0000
        /*0074*/ 	.byte	0x00, 0xf5, 0x21, 0x00


	//----- nvinfo : EIATTR_SPARSE_MMA_MASK
	.align		4
.L_94:
        /*0078*/ 	.byte	0x03, 0x50
        /*007a*/ 	.short	0x0000


	//----- nvinfo : EIATTR_MAXREG_COUNT
	.align		4
        /*007c*/ 	.byte	0x03, 0x1b
        /*007e*/ 	.short	0x00ff


	//----- nvinfo : EIATTR_EXTERNS
	.align		4
        /*0080*/ 	.byte	0x04, 0x0f
        /*0082*/ 	.short	(.L_96 - .L_95)


	//   ....[0]....
	.align		4
.L_95:
        /*0084*/ 	.word	index@(vprintf)


	//----- nvinfo : EIATTR_MERCURY_ISA_VERSION
	.align		4
.L_96:
        /*0088*/ 	.byte	0x03, 0x5f
        /*008a*/ 	.short	0x0101


	//----- nvinfo : EIATTR_VRC_CTA_INIT_COUNT
	.align		4
        /*008c*/ 	.byte	0x02, 0x4a
	.zero		1
	.zero		1


	//----- nvinfo : EIATTR_SYSCALL_OFFSETS
	.align		4
        /*0090*/ 	.byte	0x04, 0x46
        /*0092*/ 	.short	(.L_98 - .L_97)


	//   ....[0]....
.L_97:
        /*0094*/ 	.word	0x00000520


	//----- nvinfo : EIATTR_EXIT_INSTR_OFFSETS
	.align		4
.L_98:
        /*0098*/ 	.byte	0x04, 0x1c
        /*009a*/ 	.short	(.L_100 - .L_99)


	//   ....[0]....
.L_99:
        /*009c*/ 	.word	0x000000c0


	//   ....[1]....
        /*00a0*/ 	.word	0x00000140


	//   ....[2]....
        /*00a4*/ 	.word	0x00000300


	//   ....[3]....
        /*00a8*/ 	.word	0x000006a0


	//----- nvinfo : EIATTR_CRS_STACK_SIZE
	.align		4
.L_100:
        /*00ac*/ 	.byte	0x04, 0x1e
        /*00ae*/ 	.short	(.L_102 - .L_101)
.L_101:
        /*00b0*/ 	.word	0x00000000


	//----- nvinfo : EIATTR_CBANK_PARAM_SIZE
	.align		4
.L_102:
        /*00b4*/ 	.byte	0x03, 0x19
        /*00b6*/ 	.short	0x0038


	//----- nvinfo : EIATTR_PARAM_CBANK
	.align		4
        /*00b8*/ 	.byte	0x04, 0x0a
        /*00ba*/ 	.short	(.L_104 - .L_103)
	.align		4
.L_103:
        /*00bc*/ 	.word	index@(.nv.constant0._Z10insertNodeP10RBTreeNodePiS1_S1_S1_iS1_)
        /*00c0*/ 	.short	0x0380
        /*00c2*/ 	.short	0x0038


	//----- nvinfo : EIATTR_SW_WAR
	.align		4
.L_104:
        /*00c4*/ 	.byte	0x04, 0x36
        /*00c6*/ 	.short	(.L_106 - .L_105)
.L_105:
        /*00c8*/ 	.word	0x00000008
.L_106:


//--------------------- .nv.info._Z8findNodeP10RBTreeNodePii --------------------------
	.section	.nv.info._Z8findNodeP10RBTreeNodePii,"",@"SHT_CUDA_INFO"
	.sectionflags	@""
	.align	4


	//----- nvinfo : EIATTR_CUDA_API_VERSION
	.align		4
        /*0000*/ 	.byte	0x04, 0x37
        /*0002*/ 	.short	(.L_108 - .L_107)
.L_107:
        /*0004*/ 	.word	0x00000082


	//----- nvinfo : EIATTR_KPARAM_INFO
	.align		4
.L_108:
        /*0008*/ 	.byte	0x04, 0x17
        /*000a*/ 	.short	(.L_110 - .L_109)
.L_109:
        /*000c*/ 	.word	0x00000000
        /*0010*/ 	.short	0x0002
        /*0012*/ 	.short	0x0010
        /*0014*/ 	.byte	0x00, 0xf0, 0x11, 0x00


	//----- nvinfo : EIATTR_KPARAM_INFO
	.align		4
.L_110:
        /*0018*/ 	.byte	0x04, 0x17
        /*001a*/ 	.short	(.L_112 - .L_111)
.L_111:
        /*001c*/ 	.word	0x00000000
        /*0020*/ 	.short	0x0001
        /*0022*/ 	.short	0x0008
        /*0024*/ 	.byte	0x00, 0xf5, 0x21, 0x00


	//----- nvinfo : EIATTR_KPARAM_INFO
	.align		4
.L_112:
        /*0028*/ 	.byte	0x04, 0x17
        /*002a*/ 	.short	(.L_114 - .L_113)
.L_113:
        /*002c*/ 	.word	0x00000000
        /*0030*/ 	.short	0x0000
        /*0032*/ 	.short	0x0000
        /*0034*/ 	.byte	0x00, 0xf5, 0x21, 0x00


	//----- nvinfo : EIATTR_SPARSE_MMA_MASK
	.align		4
.L_114:
        /*0038*/ 	.byte	0x03, 0x50
        /*003a*/ 	.short	0x0000


	//----- nvinfo : EIATTR_MAXREG_COUNT
	.align		4
        /*003c*/ 	.byte	0x03, 0x1b
        /*003e*/ 	.short	0x00ff


	//----- nvinfo : EIATTR_EXTERNS
	.align		4
        /*0040*/ 	.byte	0x04, 0x0f
        /*0042*/ 	.short	(.L_116 - .L_115)


	//   ....[0]....
	.align		4
.L_115:
        /*0044*/ 	.word	index@(vprintf)


	//----- nvinfo : EIATTR_MERCURY_ISA_VERSION
	.align		4
.L_116:
        /*0048*/ 	.byte	0x03, 0x5f
        /*004a*/ 	.short	0x0101


	//----- nvinfo : EIATTR_VRC_CTA_INIT_COUNT
	.align		4
        /*004c*/ 	.byte	0x02, 0x4a
	.zero		1
	.zero		1


	//----- nvinfo : EIATTR_SYSCALL_OFFSETS
	.align		4
        /*0050*/ 	.byte	0x04, 0x46
        /*0052*/ 	.short	(.L_118 - .L_117)


	//   ....[0]....
.L_117:
        /*0054*/ 	.word	0x00000310


	//   ....[1]....
        /*0058*/ 	.word	0x00000470


	//----- nvinfo : EIATTR_EXIT_INSTR_OFFSETS
	.align		4
.L_118:
        /*005c*/ 	.byte	0x04, 0x1c
        /*005e*/ 	.short	(.L_120 - .L_119)


	//   ....[0]....
.L_119:
        /*0060*/ 	.word	0x000000c0


	//   ....[1]....
        /*0064*/ 	.word	0x00000320


	//   ....[2]....
        /*0068*/ 	.word	0x00000480


	//----- nvinfo : EIATTR_CRS_STACK_SIZE
	.align		4
.L_120:
        /*006c*/ 	.byte	0x04, 0x1e
        /*006e*/ 	.short	(.L_122 - .L_121)
.L_121:
        /*0070*/ 	.word	0x00000000


	//----- nvinfo : EIATTR_CBANK_PARAM_SIZE
	.align		4
.L_122:
        /*0074*/ 	.byte	0x03, 0x19
        /*0076*/ 	.short	0x0014


	//----- nvinfo : EIATTR_PARAM_CBANK
	.align		4
        /*0078*/ 	.byte	0x04, 0x0a
        /*007a*/ 	.short	(.L_124 - .L_123)
	.align		4
.L_123:
        /*007c*/ 	.word	index@(.nv.constant0._Z8findNodeP10RBTreeNodePii)
        /*0080*/ 	.short	0x0380
        /*0082*/ 	.short	0x0014


	//----- nvinfo : EIATTR_SW_WAR
	.align		4
.L_124:
        /*0084*/ 	.byte	0x04, 0x36
        /*0086*/ 	.short	(.L_126 - .L_125)
.L_125:
        /*0088*/ 	.word	0x00000008
.L_126:


//--------------------- .nv.info._Z13printEachNodeP10RBTreeNodei --------------------------
	.section	.nv.info._Z13printEachNodeP10RBTreeNodei,"",@"SHT_CUDA_INFO"
	.sectionflags	@""
	.align	4


	//----- nvinfo : EIATTR_CUDA_API_VERSION
	.align		4
        /*0000*/ 	.byte	0x04, 0x37
        /*0002*/ 	.short	(.L_128 - .L_127)
.L_127:
        /*0004*/ 	.word	0x00000082


	//----- nvinfo : EIATTR_KPARAM_INFO
	.align		4
.L_128:
        /*0008*/ 	.byte	0x04, 0x17
        /*000a*/ 	.short	(.L_130 - .L_129)
.L_129:
        /*000c*/ 	.word	0x00000000
        /*0010*/ 	.short	0x0001
        /*0012*/ 	.short	0x0008
        /*0014*/ 	.byte	0x00, 0xf0, 0x11, 0x00


	//----- nvinfo : EIATTR_KPARAM_INFO
	.align		4
.L_130:
        /*0018*/ 	.byte	0x04, 0x17
        /*001a*/ 	.short	(.L_132 - .L_131)
.L_131:
        /*001c*/ 	.word	0x00000000
        /*0020*/ 	.short	0x0000
        /*0022*/ 	.short	0x0000
        /*0024*/ 	.byte	0x00, 0xf5, 0x21, 0x00


	//----- nvinfo : EIATTR_SPARSE_MMA_MASK
	.align		4
.L_132:
        /*0028*/ 	.byte	0x03, 0x50
        /*002a*/ 	.short	0x0000


	//----- nvinfo : EIATTR_MAXREG_COUNT
	.align		4
        /*002c*/ 	.byte	0x03, 0x1b
        /*002e*/ 	.short	0x00ff


	//----- nvinfo : EIATTR_EXTERNS
	.align		4
        /*0030*/ 	.byte	0x04, 0x0f
        /*0032*/ 	.short	(.L_134 - .L_133)


	//   ....[0]....
	.align		4
.L_133:
        /*0034*/ 	.word	index@(vprintf)


	//----- nvinfo : EIATTR_MERCURY_ISA_VERSION
	.align		4
.L_134:
        /*0038*/ 	.byte	0x03, 0x5f
        /*003a*/ 	.short	0x0101


	//----- nvinfo : EIATTR_VRC_CTA_INIT_COUNT
	.align		4
        /*003c*/ 	.byte	0x02, 0x4a
	.zero		1
	.zero		1


	//----- nvinfo : EIATTR_SYSCALL_OFFSETS
	.align		4
        /*0040*/ 	.byte	0x04, 0x46
        /*0042*/ 	.short	(.L_136 - .L_135)


	//   ....[0]....
.L_135:
        /*0044*/ 	.word	0x00000380


	//----- nvinfo : EIATTR_EXIT_INSTR_OFFSETS
	.align		4
.L_136:
        /*0048*/ 	.byte	0x04, 0x1c
        /*004a*/ 	.short	(.L_138 - .L_137)


	//   ....[0]....
.L_137:
        /*004c*/ 	.word	0x000000f0


	//   ....[1]....
        /*0050*/ 	.word	0x000001f0


	//   ....[2]....
        /*0054*/ 	.word	0x00000390


	//----- nvinfo : EIATTR_CRS_STACK_SIZE
	.align		4
.L_138:
        /*0058*/ 	.byte	0x04, 0x1e
        /*005a*/ 	.short	(.L_140 - .L_139)
.L_139:
        /*005c*/ 	.word	0x00000000


	//----- nvinfo : EIATTR_CBANK_PARAM_SIZE
	.align		4
.L_140:
        /*0060*/ 	.byte	0x03, 0x19
        /*0062*/ 	.short	0x000c


	//----- nvinfo : EIATTR_PARAM_CBANK
	.align		4
        /*0064*/ 	.byte	0x04, 0x0a
        /*0066*/ 	.short	(.L_142 - .L_141)
	.align		4
.L_141:
        /*0068*/ 	.word	index@(.nv.constant0._Z13printEachNodeP10RBTreeNodei)
        /*006c*/ 	.short	0x0380
        /*006e*/ 	.short	0x000c


	//----- nvinfo : EIATTR_SW_WAR
	.align		4
.L_142:
        /*0070*/ 	.byte	0x04, 0x36
        /*0072*/ 	.short	(.L_144 - .L_143)
.L_143:
        /*0074*/ 	.word	0x00000008
.L_144:


//--------------------- .nv.info._Z10colorNodesP10RBTreeNodei --------------------------
	.section	.nv.info._Z10colorNodesP10RBTreeNodei,"",@"SHT_CUDA_INFO"
	.sectionflags	@""
	.align	4


	//----- nvinfo : EIATTR_CUDA_API_VERSION
	.align		4
        /*0000*/ 	.byte	0x04, 0x37
        /*0002*/ 	.short	(.L_146 - .L_145)
.L_145:
        /*0004*/ 	.word	0x00000082


	//----- nvinfo : EIATTR_KPARAM_INFO
	.align		4
.L_146:
        /*0008*/ 	.byte	0x04, 0x17
        /*000a*/ 	.short	(.L_148 - .L_147)
.L_147:
        /*000c*/ 	.word	0x00000000
        /*0010*/ 	.short	0x0001
        /*0012*/ 	.short	0x0008
        /*0014*/ 	.byte	0x00, 0xf0, 0x11, 0x00


	//----- nvinfo : EIATTR_KPARAM_INFO
	.align		4
.L_148:
        /*0018*/ 	.byte	0x04, 0x17
        /*001a*/ 	.short	(.L_150 - .L_149)
.L_149:
        /*001c*/ 	.word	0x00000000
        /*0020*/ 	.short	0x0000
        /*0022*/ 	.short	0x0000
        /*0024*/ 	.byte	0x00, 0xf5, 0x21, 0x00


	//----- nvinfo : EIATTR_SPARSE_MMA_MASK
	.align		4
.L_150:
        /*0028*/ 	.byte	0x03, 0x50
        /*002a*/ 	.short	0x0000


	//----- nvinfo : EIATTR_MAXREG_COUNT
	.align		4
        /*002c*/ 	.byte	0x03, 0x1b
        /*002e*/ 	.short	0x00ff


	//----- nvinfo : EIATTR_MERCURY_ISA_VERSION
	.align		4
        /*0030*/ 	.byte	0x03, 0x5f
        /*0032*/ 	.short	0x0101


	//----- nvinfo : EIATTR_VRC_CTA_INIT_COUNT
	.align		4
        /*0034*/ 	.byte	0x02, 0x4a
	.zero		1
	.zero		1


	//----- nvinfo : EIATTR_EXIT_INSTR_OFFSETS
	.align		4
        /*0038*/ 	.byte	0x04, 0x1c
        /*003a*/ 	.short	(.L_152 - .L_151)


	//   ....[0]....
.L_151:
        /*003c*/ 	.word	0x00000070


	//   ....[1]....
        /*0040*/ 	.word	0x000000d0


	//----- nvinfo : EIATTR_CBANK_PARAM_SIZE
	.align		4
.L_152:
        /*0044*/ 	.byte	0x03, 0x19
        /*0046*/ 	.short	0x000c


	//----- nvinfo : EIATTR_PARAM_CBANK
	.align		4
        /*0048*/ 	.byte	0x04, 0x0a
        /*004a*/ 	.short	(.L_154 - .L_153)
	.align		4
.L_153:
        /*004c*/ 	.word	index@(.nv.constant0._Z10colorNodesP10RBTreeNodei)
        /*0050*/ 	.short	0x0380
        /*0052*/ 	.short	0x000c


	//----- nvinfo : EIATTR_SW_WAR
	.align		4
.L_154:
        /*0054*/ 	.byte	0x04, 0x36
        /*0056*/ 	.short	(.L_156 - .L_155)
.L_155:
        /*0058*/ 	.word	0x00000008
.L_156:


//--------------------- .nv.info._Z19storeItemsIntoNodesP10RBTreeNodePiS1_ii --------------------------
	.section	.nv.info._Z19storeItemsIntoNodesP10RBTreeNodePiS1_ii,"",@"SHT_CUDA_INFO"
	.sectionflags	@""
	.align	4


	//----- nvinfo : EIATTR_CUDA_API_VERSION
	.align		4
        /*0000*/ 	.byte	0x04, 0x37
        /*0002*/ 	.short	(.L_158 - .L_157)
.L_157:
        /*0004*/ 	.word	0x00000082


	//----- nvinfo : EIATTR_KPARAM_INFO
	.align		4
.L_158:
        /*0008*/ 	.byte	0x04, 0x17
        /*000a*/ 	.short	(.L_160 - .L_159)
.L_159:
        /*000c*/ 	.word	0x00000000
        /*0010*/ 	.short	0x0004
        /*0012*/ 	.short	0x001c
        /*0014*/ 	.byte	0x00, 0xf0, 0x11, 0x00


	//----- nvinfo : EIATTR_KPARAM_INFO
	.align		4
.L_160:
        /*0018*/ 	.byte	0x04, 0x17
        /*001a*/ 	.short	(.L_162 - .L_161)
.L_161:
        /*001c*/ 	.word	0x00000000
        /*0020*/ 	.short	0x0003
        /*0022*/ 	.short	0x0018
        /*0024*/ 	.byte	0x00, 0xf0, 0x11, 0x00


	//----- nvinfo : EIATTR_KPARAM_INFO
	.align		4
.L_162:
        /*0028*/ 	.byte	0x04, 0x17
        /*002a*/ 	.short	(.L_164 - .L_163)
.L_163:
        /*002c*/ 	.word	0x00000000
        /*0030*/ 	.short	0x0002
        /*0032*/ 	.short	0x0010
        /*0034*/ 	.byte	0x00, 0xf5, 0x21, 0x00


	//----- nvinfo : EIATTR_KPARAM_INFO
	.align		4
.L_164:
        /*0038*/ 	.byte	0x04, 0x17
        /*003a*/ 	.short	(.L_166 - .L_165)
.L_165:
        /*003c*/ 	.word	0x00000000
        /*0040*/ 	.short	0x0001
        /*0042*/ 	.short	0x0008
        /*0044*/ 	.byte	0x00, 0xf5, 0x21, 0x00


	//----- nvinfo : EIATTR_KPARAM_INFO
	.align		4
.L_166:
        /*0048*/ 	.byte	0x04, 0x17
        /*004a*/ 	.short	(.L_168 - .L_167)
.L_167:
        /*004c*/ 	.word	0x00000000
        /*0050*/ 	.short	0x0000
        /*0052*/ 	.short	0x0000
        /*0054*/ 	.byte	0x00, 0xf5, 0x21, 0x00


	//----- nvinfo : EIATTR_SPARSE_MMA_MASK
	.align		4
.L_168:
        /*0058*/ 	.byte	0x03, 0x50
        /*005a*/ 	.short	0x0000


	//----- nvinfo : EIATTR_MAXREG_COUNT
	.align		4
        /*005c*/ 	.byte	0x03, 0x1b
        /*005e*/ 	.short	0x00ff


	//----- nvinfo : EIATTR_MERCURY_ISA_VERSION
	.align		4
        /*0060*/ 	.byte	0x03, 0x5f
        /*0062*/ 	.short	0x0101


	//----- nvinfo : EIATTR_VRC_CTA_INIT_COUNT
	.align		4
        /*0064*/ 	.byte	0x02, 0x4a
	.zero		1
	.zero		1


	//----- nvinfo : EIATTR_EXIT_INSTR_OFFSETS
	.align		4
        /*0068*/ 	.byte	0x04, 0x1c
        /*006a*/ 	.short	(.L_170 - .L_169)


	//   ....[0]....
.L_169:
        /*006c*/ 	.word	0x00000070


	//   ....[1]....
        /*0070*/ 	.word	0x000004c0


	//   ....[2]....
        /*0074*/ 	.word	0x000005a0


	//   ....[3]....
        /*0078*/ 	.word	0x000005d0


	//----- nvinfo : EIATTR_CRS_STACK_SIZE
	.align		4
.L_170:
        /*007c*/ 	.byte	0x04, 0x1e
        /*007e*/ 	.short	(.L_172 - .L_171)
.L_171:
        /*0080*/ 	.word	0x00000000


	//----- nvinfo : EIATTR_CBANK_PARAM_SIZE
	.align		4
.L_172:
        /*0084*/ 	.byte	0x03, 0x19
        /*0086*/ 	.short	0x0020


	//----- nvinfo : EIATTR_PARAM_CBANK
	.align		4
        /*0088*/ 	.byte	0x04, 0x0a
        /*008a*/ 	.short	(.L_174 - .L_173)
	.align		4
.L_173:
        /*008c*/ 	.word	index@(.nv.constant0._Z19storeItemsIntoNodesP10RBTreeNodePiS1_ii)
        /*0090*/ 	.short	0x0380
        /*0092*/ 	.short	0x0020


	//----- nvinfo : EIATTR_SW_WAR
	.align		4
.L_174:
        /*0094*/ 	.byte	0x04, 0x36
        /*0096*/ 	.short	(.L_176 - .L_175)
.L_175:
        /*0098*/ 	.word	0x00000008
.L_176:


//--------------------- .nv.info._Z20buildEmptyBinaryTreeP10RBTreeNodei --------------------------
	.section	.nv.info._Z20buildEmptyBinaryTreeP10RBTreeNodei,"",@"SHT_CUDA_INFO"
	.sectionflags	@""
	.align	4


	//----- nvinfo : EIATTR_CUDA_API_VERSION
	.align		4
        /*0000*/ 	.byte	0x04, 0x37
        /*0002*/ 	.short	(.L_178 - .L_177)
.L_177:
        /*0004*/ 	.word	0x00000082


	//----- nvinfo : EIATTR_KPARAM_INFO
	.align		4
.L_178:
        /*0008*/ 	.byte	0x04, 0x17
        /*000a*/ 	.short	(.L_180 - .L_179)
.L_179:
        /*000c*/ 	.word	0x00000000
        /*0010*/ 	.short	0x0001
        /*0012*/ 	.short	0x0008
        /*0014*/ 	.byte	0x00, 0xf0, 0x11, 0x00


	//----- nvinfo : EIATTR_KPARAM_INFO
	.align		4
.L_180:
        /*0018*/ 	.byte	0x04, 0x17
        /*001a*/ 	.short	(.L_182 - .L_181)
.L_181:
        /*001c*/ 	.word	0x00000000
        /*0020*/ 	.short	0x0000
        /*0022*/ 	.short	0x0000
        /*0024*/ 	.byte	0x00, 0xf5, 0x21, 0x00


	//----- nvinfo : EIATTR_SPARSE_MMA_MASK
	.align		4
.L_182:
        /*0028*/ 	.byte	0x03, 0x50
        /*002a*/ 	.short	0x0000


	//----- nvinfo : EIATTR_MAXREG_COUNT
	.align		4
        /*002c*/ 	.byte	0x03, 0x1b
        /*002e*/ 	.short	0x00ff


	//----- nvinfo : EIATTR_MERCURY_ISA_VERSION
	.align		4
        /*0030*/ 	.byte	0x03, 0x5f
        /*0032*/ 	.short	0x0101


	//----- nvinfo : EIATTR_VRC_CTA_INIT_COUNT
	.align		4
        /*0034*/ 	.byte	0x02, 0x4a
	.zero		1
	.zero		1


	//----- nvinfo : EIATTR_EXIT_INSTR_OFFSETS
	.align		4
        /*0038*/ 	.byte	0x04, 0x1c
        /*003a*/ 	.short	(.L_184 - .L_183)


	//   ....[0]....
.L_183:
        /*003c*/ 	.word	0x00000070


	//   ....[1]....
        /*0040*/ 	.word	0x00000270


	//----- nvinfo : EIATTR_CBANK_PARAM_SIZE
	.align		4
.L_184:
        /*0044*/ 	.byte	0x03, 0x19
        /*0046*/ 	.short	0x000c


	//----- nvinfo : EIATTR_PARAM_CBANK
	.align		4
        /*0048*/ 	.byte	0x04, 0x0a
        /*004a*/ 	.short	(.L_186 - .L_185)
	.align		4
.L_185:
        /*004c*/ 	.word	index@(.nv.constant0._Z20buildEmptyBinaryTreeP10RBTreeNodei)
        /*0050*/ 	.short	0x0380
        /*0052*/ 	.short	0x000c


	//----- nvinfo : EIATTR_SW_WAR
	.align		4
.L_186:
        /*0054*/ 	.byte	0x04, 0x36
        /*0056*/ 	.short	(.L_188 - .L_187)
.L_187:
        /*0058*/ 	.word	0x00000008
.L_188:


//--------------------- .nv.info._Z18count_motif_kernelPiS_S_S_S_S_S_S_i --------------------------
	.section	.nv.info._Z18count_motif_kernelPiS_S_S_S_S_S_S_i,"",@"SHT_CUDA_INFO"
	.sectionflags	@""
	.align	4


	//----- nvinfo : EIATTR_CUDA_API_VERSION
	.align		4
        /*0000*/ 	.byte	0x04, 0x37
        /*0002*/ 	.short	(.L_190 - .L_189)
.L_189:
        /*0004*/ 	.word	0x00000082


	//----- nvinfo : EIATTR_KPARAM_INFO
	.align		4
.L_190:
        /*0008*/ 	.byte	0x04, 0x17
        /*000a*/ 	.short	(.L_192 - .L_191)
.L_191:
        /*000c*/ 	.word	0x00000000
        /*0010*/ 	.short	0x0008
        /*0012*/ 	.short	0x0040
        /*0014*/ 	.byte	0x00, 0xf0, 0x11, 0x00


	//----- nvinfo : EIATTR_KPARAM_INFO
	.align		4
.L_192:
        /*0018*/ 	.byte	0x04, 0x17
        /*001a*/ 	.short	(.L_194 - .L_193)
.L_193:
        /*001c*/ 	.word	0x00000000
        /*0020*/ 	.short	0x0007
        /*0022*/ 	.short	0x0038
        /*0024*/ 	.byte	0x00, 0xf5, 0x21, 0x00


	//----- nvinfo : EIATTR_KPARAM_INFO
	.align		4
.L_194:
        /*0028*/ 	.byte	0x04, 0x17
        /*002a*/ 	.short	(.L_196 - .L_195)
.L_195:
        /*002c*/ 	.word	0x00000000
        /*0030*/ 	.short	0x0006
        /*0032*/ 	.short	0x0030
        /*0034*/ 	.byte	0x00, 0xf5, 0x21, 0x00


	//----- nvinfo : EIATTR_KPARAM_INFO
	.align		4
.L_196:
        /*0038*/ 	.byte	0x04, 0x17
        /*003a*/ 	.short	(.L_198 - .L_197)
.L_197:
        /*003c*/ 	.word	0x00000000
        /*0040*/ 	.short	0x0005
        /*0042*/ 	.short	0x0028
        /*0044*/ 	.byte	0x00, 0xf5, 0x21, 0x00


	//----- nvinfo : EIATTR_KPARAM_INFO
	.align		4
.L_198:
        /*0048*/ 	.byte	0x04, 0x17
        /*004a*/ 	.short	(.L_200 - .L_199)
.L_199:
        /*004c*/ 	.word	0x00000000
        /*0050*/ 	.short	0x0004
        /*0052*/ 	.short	0x0020
        /*0054*/ 	.byte	0x00, 0xf5, 0x21, 0x00


	//----- nvinfo : EIATTR_KPARAM_INFO
	.align		4
.L_200:
        /*0058*/ 	.byte	0x04, 0x17
        /*005a*/ 	.short	(.L_202 - .L_201)
.L_201:
        /*005c*/ 	.word	0x00000000
        /*0060*/ 	.short	0x0003
        /*0062*/ 	.short	0x0018
        /*0064*/ 	.byte	0x00, 0xf5, 0x21, 0x00


	//----- nvinfo : EIATTR_KPARAM_INFO
	.align		4
.L_202:
        /*0068*/ 	.byte	0x04, 0x17
        /*006a*/ 	.short	(.L_204 - .L_203)
.L_203:
        /*006c*/ 	.word	0x00000000
        /*0070*/ 	.short	0x0002
        /*0072*/ 	.short	0x0010
        /*0074*/ 	.byte	0x00, 0xf5, 0x21, 0x00


	//----- nvinfo : EIATTR_KPARAM_INFO
	.align		4
.L_204:
        /*0078*/ 	.byte	0x04, 0x17
        /*007a*/ 	.short	(.L_206 - .L_205)
.L_205:
        /*007c*/ 	.word	0x00000000
        /*0080*/ 	.short	0x0001
        /*0082*/ 	.short	0x0008
        /*0084*/ 	.byte	0x00, 0xf5, 0x21, 0x00


	//----- nvinfo : EIATTR_KPARAM_INFO
	.align		4
.L_206:
        /*0088*/ 	.byte	0x04, 0x17
        /*008a*/ 	.short	(.L_208 - .L_207)
.L_207:
        /*008c*/ 	.word	0x00000000
        /*0090*/ 	.short	0x0000
        /*0092*/ 	.short	0x0000
        /*0094*/ 	.byte	0x00, 0xf5, 0x21, 0x00


	//----- nvinfo : EIATTR_SPARSE_MMA_MASK
	.align		4
.L_208:
        /*0098*/ 	.byte	0x03, 0x50
        /*009a*/ 	.short	0x0000


	//----- nvinfo : EIATTR_MAXREG_COUNT
	.align		4
        /*009c*/ 	.byte	0x03, 0x1b
        /*009e*/ 	.short	0x00ff


	//----- nvinfo : EIATTR_MERCURY_ISA_VERSION
	.align		4
        /*00a0*/ 	.byte	0x03, 0x5f
        /*00a2*/ 	.short	0x0101


	//----- nvinfo : EIATTR_VRC_CTA_INIT_COUNT
	.align		4
        /*00a4*/ 	.byte	0x02, 0x4a
	.zero		1
	.zero		1


	//----- nvinfo : EIATTR_EXIT_INSTR_OFFSETS
	.align		4
        /*00a8*/ 	.byte	0x04, 0x1c
        /*00aa*/ 	.short	(.L_210 - .L_209)


	//   ....[0]....
.L_209:
        /*00ac*/ 	.word	0x00000db0


	//----- nvinfo : EIATTR_CBANK_PARAM_SIZE
	.align		4
.L_210:
        /*00b0*/ 	.byte	0x03, 0x19
        /*00b2*/ 	.short	0x0044


	//----- nvinfo : EIATTR_PARAM_CBANK
	.align		4
        /*00b4*/ 	.byte	0x04, 0x0a
        /*00b6*/ 	.short	(.L_212 - .L_211)
	.align		4
.L_211:
        /*00b8*/ 	.word	index@(.nv.constant0._Z18count_motif_kernelPiS_S_S_S_S_S_S_i)
        /*00bc*/ 	.short	0x0380
        /*00be*/ 	.short	0x0044


	//----- nvinfo : EIATTR_SW_WAR
	.align		4
.L_212:
        /*00c0*/ 	.byte	0x04, 0x36
        /*00c2*/ 	.short	(.L_214 - .L_213)
.L_213:
        /*00c4*/ 	.word	0x00000008
.L_214:


//--------------------- .nv.callgraph             --------------------------
	.section	.nv.callgraph,"",@"SHT_CUDA_CALLGRAPH"
	.align	4
	.sectionentsize	8
	.align		4
        /*0000*/ 	.word	0x00000000
	.align		4
        /*0004*/ 	.word	0xffffffff
	.align		4
        /*0008*/ 	.word	index@(_Z10insertNodeP10RBTreeNodePiS1_S1_S1_iS1_)
	.align		4
        /*000c*/ 	.word	index@(vprintf)
	.align		4
        /*0010*/ 	.word	index@(_Z8findNodeP10RBTreeNodePii)
	.align		4
        /*0014*/ 	.word	index@(vprintf)
	.align		4
        /*0018*/ 	.word	index@(_Z13printEachNodeP10RBTreeNodei)
	.align		4
        /*001c*/ 	.word	index@(vprintf)
	.align		4
        /*0020*/ 	.word	0x00000000
	.align		4
        /*0024*/ 	.word	0xfffffffe
	.align		4
        /*0028*/ 	.word	0x00000000
	.align		4
        /*002c*/ 	.word	0xfffffffd
	.align		4
        /*0030*/ 	.word	0x00000000
	.align		4
        /*0034*/ 	.word	0xfffffffc


//--------------------- .nv.constant4             --------------------------
	.section	.nv.constant4,"a",@progbits
	.align	8
	.align		8
.nv.constant4:
        /*0000*/ 	.dword	id_to_index
	.align		8
        /*0008*/ 	.dword	$str
	.align		8
        /*0010*/ 	.dword	$str$1
	.align		8
        /*0018*/ 	.dword	$str$2
	.align		8
        /*0020*/ 	.dword	$str$3
	.align		8
        /*0028*/ 	.dword	$str$4
	.align		8
        /*0030*/ 	.dword	$str$5
	.align		8
        /*0038*/ 	.dword	vprintf


//--------------------- .text._Z13allocateSpacePiS_iS_S_S_i --------------------------
	.section	.text._Z13allocateSpacePiS_iS_S_S_i,"ax",@progbits
	.align	128
        .global         _Z13allocateSpacePiS_iS_S_S_i
        .type           _Z13allocateSpacePiS_iS_S_S_i,@function
        .size           _Z13allocateSpacePiS_iS_S_S_i,(.L_x_49 - _Z13allocateSpacePiS_iS_S_S_i)
        .other          _Z13allocateSpacePiS_iS_S_S_i,@"STO_CUDA_ENTRY STV_DEFAULT"
_Z13allocateSpacePiS_iS_S_S_i:
.text._Z13allocateSpacePiS_iS_S_S_i:
[----:B------:R-:W-:Y:S01]  /*0000*/  LDC R1, c[0x0][0x37c] ;  /* 0x0000df00ff017b82 */ /* 0x000fe20000000800 */
[----:B------:R-:W0:Y:S07]  /*0010*/  S2R R13, SR_TID.X ;  /* 0x00000000000d7919 */ /* 0x000e2e0000002100 */
[----:B------:R-:W0:Y:S01]  /*0020*/  S2UR UR4, SR_CTAID.X ;  /* 0x00000000000479c3 */ /* 0x000e220000002500 */
[----:B------:R-:W1:Y:S07]  /*0030*/  LDCU UR5, c[0x0][0x3b0] ;  /* 0x00007600ff0577ac */ /* 0x000e6e0008000800 */
[----:B------:R-:W0:Y:S02]  /*0040*/  LDC R0, c[0x0][0x360] ;  /* 0x0000d800ff007b82 */ /* 0x000e240000000800 */
[----:B0-----:R-:W-:-:S05]  /*0050*/  IMAD R13, R0, UR4, R13 ;  /* 0x00000004000d7c24 */ /* 0x001fca000f8e020d */
[----:B-1----:R-:W-:-:S13]  /*0060*/  ISETP.GE.AND P0, PT, R13, UR5, PT ;  /* 0x000000050d007c0c */ /* 0x002fda000bf06270 */
[----:B------:R-:W-:Y:S05]  /*0070*/  @P0 EXIT ;  /* 0x000000000000094d */ /* 0x000fea0003800000 */
[C---:B------:R-:W-:Y:S01]  /*0080*/  ISETP.NE.AND P0, PT, R13.reuse, RZ, PT ;  /* 0x000000ff0d00720c */ /* 0x040fe20003f05270 */
[----:B------:R-:W0:Y:S01]  /*0090*/  LDC.64 R8, c[0x0][0x3a8] ;  /* 0x0000ea00ff087b82 */ /* 0x000e220000000a00 */
[----:B------:R-:W1:Y:S07]  /*00a0*/  LDCU.64 UR4, c[0x0][0x358] ;  /* 0x00006b00ff0477ac */ /* 0x000e6e0008000a00 */
[----:B------:R-:W2:Y:S08]  /*00b0*/  LDC.64 R2, c[0x0][0x3a0] ;  /* 0x0000e800ff027b82 */ /* 0x000eb00000000a00 */
[----:B------:R-:W3:Y:S01]  /*00c0*/  @!P0 LDC.64 R6, c[0x0][0x3a8] ;  /* 0x0000ea00ff068b82 */ /* 0x000ee20000000a00 */
[----:B0-----:R-:W-:-:S07]  /*00d0*/  @P0 IMAD.WIDE R8, R13, 0x4, R8 ;  /* 0x000000040d080825 */ /* 0x001fce00078e0208 */
[----:B------:R-:W0:Y:S01]  /*00e0*/  LDC.64 R10, c[0x0][0x380] ;  /* 0x0000e000ff0a7b82 */ /* 0x000e220000000a00 */
[----:B-1----:R-:W2:Y:S04]  /*00f0*/  @P0 LDG.E R15, desc[UR4][R8.64+-0x4] ;  /* 0xfffffc04080f0981 */ /* 0x002ea8000c1e1900 */
[----:B------:R-:W4:Y:S04]  /*0100*/  @P0 LDG.E R12, desc[UR4][R8.64] ;  /* 0x00000004080c0981 */ /* 0x000f28000c1e1900 */
[----:B---3--:R1:W5:Y:S01]  /*0110*/  @!P0 LDG.E R0, desc[UR4][R6.64] ;  /* 0x0000000406008981 */ /* 0x008362000c1e1900 */
[----:B------:R-:W3:Y:S01]  /*0120*/  LDCU.64 UR6, c[0x0][0x3a0] ;  /* 0x00007400ff0677ac */ /* 0x000ee20008000a00 */
[----:B------:R-:W-:Y:S01]  /*0130*/  IMAD R13, R13, 0x3, RZ ;  /* 0x000000030d0d7824 */ /* 0x000fe200078e02ff */
[----:B------:R-:W-:Y:S01]  /*0140*/  BSSY.RECONVERGENT B0, `(.L_x_0) ;  /* 0x0000016000007945 */ /* 0x000fe20003800200 */
[----:B---3--:R-:W-:-:S02]  /*0150*/  IMAD.U32 R4, RZ, RZ, UR6 ;  /* 0x00000006ff047e24 */ /* 0x008fc4000f8e00ff */
[----:B------:R-:W-:Y:S02]  /*0160*/  IMAD.U32 R5, RZ, RZ, UR7 ;  /* 0x00000007ff057e24 */ /* 0x000fe4000f8e00ff */
[----:B--2---:R-:W-:-:S04]  /*0170*/  @P0 IMAD.WIDE R4, R15, 0x4, R2 ;  /* 0x000000040f040825 */ /* 0x004fc800078e0202 */
[----:B0-----:R-:W-:Y:S01]  /*0180*/  IMAD.WIDE R2, R13, 0x4, R10 ;  /* 0x000000040d027825 */ /* 0x001fe200078e020a */
[----:B----4-:R-:W-:Y:S01]  /*0190*/  @P0 IADD3 R0, PT, PT, -R15, R12, RZ ;  /* 0x0000000c0f000210 */ /* 0x010fe20007ffe1ff */
[----:B-1----:R-:W-:Y:S06]  /*01a0*/  @P0 BRA `(.L_x_1) ;  /* 0x0000000000300947 */ /* 0x002fec0003800000 */
[----:B------:R-:W-:-:S04]  /*01b0*/  VIADD R7, R13, 0x2 ;  /* 0x000000020d077836 */ /* 0x000fc80000000000 */
[----:B------:R-:W-:-:S05]  /*01c0*/  IMAD.WIDE.U32 R6, R7, 0x4, R10 ;  /* 0x0000000407067825 */ /* 0x000fca00078e000a */
[----:B------:R-:W2:Y:S02]  /*01d0*/  LDG.E R8, desc[UR4][R6.64] ;  /* 0x0000000406087981 */ /* 0x000ea4000c1e1900 */
[----:B--2---:R-:W-:-:S13]  /*01e0*/  ISETP.NE.AND P0, PT, R8, RZ, PT ;  /* 0x000000ff0800720c */ /* 0x004fda0003f05270 */
[----:B------:R-:W-:Y:S05]  /*01f0*/  @!P0 EXIT ;  /* 0x000000000000894d */ /* 0x000fea0003800000 */
[----:B------:R-:W0:Y:S02]  /*0200*/  LDC.64 R6, c[0x0][0x380] ;  /* 0x0000e000ff067b82 */ /* 0x000e240000000a00 */
[----:B0-----:R-:W2:Y:S02]  /*0210*/  LDG.E R7, desc[UR4][R6.64+-0x4] ;  /* 0xfffffc0406077981 */ /* 0x001ea4000c1e1900 */
[----:B--2---:R-:W-:-:S13]  /*0220*/  ISETP.NE.AND P0, PT, R8, R7, PT ;  /* 0x000000070800720c */ /* 0x004fda0003f05270 */
[----:B------:R-:W-:Y:S05]  /*0230*/  @!P0 EXIT ;  /* 0x000000000000894d */ /* 0x000fea0003800000 */
[----:B------:R-:W0:Y:S02]  /*0240*/  LDCU UR6, c[0x0][0x390] ;  /* 0x00007200ff0677ac */ /* 0x000e240008000800 */
[----:B0-----:R-:W-:Y:S01]  /*0250*/  MOV R6, UR6 ;  /* 0x0000000600067c02 */ /* 0x001fe20008000f00 */
[----:B------:R-:W-:Y:S06]  /*0260*/  BRA `(.L_x_2) ;  /* 0x00000000000c7947 */ /* 0x000fec0003800000 */
.L_x_1:
[----:B------:R-:W2:Y:S01]  /*0270*/  LDG.E R6, desc[UR4][R2.64+-0x4] ;  /* 0xfffffc0402067981 */ /* 0x000ea2000c1e1900 */
[----:B------:R-:W2:Y:S02]  /*0280*/  LDCU UR6, c[0x0][0x390] ;  /* 0x00007200ff0677ac */ /* 0x000ea40008000800 */
[----:B--2---:R-:W-:-:S07]  /*0290*/  VIADD R6, R6, UR6 ;  /* 0x0000000606067c36 */ /* 0x004fce0008000000 */
.L_x_2:
[----:B------:R-:W-:Y:S05]  /*02a0*/  BSYNC.RECONVERGENT B0 ;  /* 0x0000000000007941 */ /* 0x000fea0003800200 */
.L_x_0:
[----:B------:R-:W2:Y:S01]  /*02b0*/  LDG.E R9, desc[UR4][R2.64+0x4] ;  /* 0x0000040402097981 */ /* 0x000ea2000c1e1900 */
[----:B------:R-:W-:Y:S01]  /*02c0*/  BSSY.RECONVERGENT B0, `(.L_x_3) ;  /* 0x000002f000007945 */ /* 0x000fe20003800200 */
[----:B--2--5:R-:W-:-:S13]  /*02d0*/  ISETP.GE.AND P0, PT, R9, R0, PT ;  /* 0x000000000900720c */ /* 0x024fda0003f06270 */
[----:B------:R-:W-:Y:S05]  /*02e0*/  @P0 BRA `(.L_x_4) ;  /* 0x0000000000b00947 */ /* 0x000fea0003800000 */
[C---:B------:R-:W-:Y:S01]  /*02f0*/  IADD3 R7, PT, PT, -R9.reuse, R0, RZ ;  /* 0x0000000009077210 */ /* 0x040fe20007ffe1ff */
[----:B------:R-:W-:Y:S01]  /*0300*/  IMAD.IADD R10, R9, 0x1, -R0 ;  /* 0x00000001090a7824 */ /* 0x000fe200078e0a00 */
[----:B------:R-:W-:Y:S02]  /*0310*/  BSSY.RECONVERGENT B1, `(.L_x_5) ;  /* 0x0000013000017945 */ /* 0x000fe40003800200 */
[----:B------:R-:W-:Y:S02]  /*0320*/  LOP3.LUT P1, R8, R7, 0x3, RZ, 0xc0, !PT ;  /* 0x0000000307087812 */ /* 0x000fe4000782c0ff */
[----:B------:R-:W-:Y:S02]  /*0330*/  ISETP.GT.U32.AND P0, PT, R10, -0x4, PT ;  /* 0xfffffffc0a00780c */ /* 0x000fe40003f04070 */
[----:B------:R-:W-:-:S09]  /*0340*/  MOV R7, R6 ;  /* 0x0000000600077202 */ /* 0x000fd20000000f00 */
[----:B------:R-:W-:Y:S05]  /*0350*/  @!P1 BRA `(.L_x_6) ;  /* 0x0000000000389947 */ /* 0x000fea0003800000 */
[----:B------:R-:W0:Y:S01]  /*0360*/  LDC.64 R14, c[0x0][0x388] ;  /* 0x0000e200ff0e7b82 */ /* 0x000e220000000a00 */
[----:B------:R-:W-:Y:S01]  /*0370*/  IMAD.MOV R8, RZ, RZ, -R8 ;  /* 0x000000ffff087224 */ /* 0x000fe200078e0a08 */
[----:B------:R-:W-:-:S07]  /*0380*/  MOV R7, R6 ;  /* 0x0000000600077202 */ /* 0x000fce0000000f00 */
.L_x_7:
[----:B-1----:R-:W-:Y:S01]  /*0390*/  MOV R11, R5 ;  /* 0x00000005000b7202 */ /* 0x002fe20000000f00 */
[----:B------:R-:W-:-:S04]  /*03a0*/  IMAD.MOV.U32 R10, RZ, RZ, R4 ;  /* 0x000000ffff0a7224 */ /* 0x000fc800078e0004 */
[----:B------:R-:W-:-:S06]  /*03b0*/  IMAD.WIDE R10, R9, 0x4, R10 ;  /* 0x00000004090a7825 */ /* 0x000fcc00078e020a */
[----:B------:R-:W2:Y:S01]  /*03c0*/  LDG.E R11, desc[UR4][R10.64] ;  /* 0x000000040a0b7981 */ /* 0x000ea2000c1e1900 */
[C---:B0-----:R-:W-:Y:S01]  /*03d0*/  IMAD.WIDE R12, R7.reuse, 0x4, R14 ;  /* 0x00000004070c7825 */ /* 0x041fe200078e020e */
[----:B------:R-:W-:-:S03]  /*03e0*/  IADD3 R7, PT, PT, R7, 0x1, RZ ;  /* 0x0000000107077810 */ /* 0x000fc60007ffe0ff */
[----:B------:R-:W-:Y:S02]  /*03f0*/  VIADD R8, R8, 0x1 ;  /* 0x0000000108087836 */ /* 0x000fe40000000000 */
[----:B------:R-:W-:-:S03]  /*0400*/  VIADD R9, R9, 0x1 ;  /* 0x0000000109097836 */ /* 0x000fc60000000000 */
[----:B------:R-:W-:Y:S01]  /*0410*/  ISETP.NE.AND P1, PT, R8, RZ, PT ;  /* 0x000000ff0800720c */ /* 0x000fe20003f25270 */
[----:B--2---:R1:W-:-:S12]  /*0420*/  STG.E desc[UR4][R12.64], R11 ;  /* 0x0000000b0c007986 */ /* 0x0043d8000c101904 */
[----:B------:R-:W-:Y:S05]  /*0430*/  @P1 BRA `(.L_x_7) ;  /* 0xfffffffc00d41947 */ /* 0x000fea000383ffff */
.L_x_6:
[----:B------:R-:W-:Y:S05]  /*0440*/  BSYNC.RECONVERGENT B1 ;  /* 0x0000000000017941 */ /* 0x000fea0003800200 */
.L_x_5:
[----:B------:R-:W-:Y:S05]  /*0450*/  @P0 BRA `(.L_x_4) ;  /* 0x0000000000540947 */ /* 0x000fea0003800000 */
[----:B-1----:R-:W0:Y:S01]  /*0460*/  LDC.64 R12, c[0x0][0x388] ;  /* 0x0000e200ff0c7b82 */ /* 0x002e220000000a00 */
[----:B------:R-:W-:Y:S02]  /*0470*/  IADD3 R10, P1, PT, R4, 0x8, RZ ;  /* 0x00000008040a7810 */ /* 0x000fe40007f3e0ff */
[----:B------:R-:W-:-:S03]  /*0480*/  IADD3 R0, PT, PT, R9, -R0, RZ ;  /* 0x8000000009007210 */ /* 0x000fc60007ffe0ff */
[----:B------:R-:W-:Y:S01]  /*0490*/  IMAD.X R11, RZ, RZ, R5, P1 ;  /* 0x000000ffff0b7224 */ /* 0x000fe200008e0605 */
[----:B0-----:R-:W-:-:S04]  /*04a0*/  IADD3 R4, P0, PT, R12, 0x8, RZ ;  /* 0x000000080c047810 */ /* 0x001fc80007f1e0ff */
[----:B------:R-:W-:-:S09]  /*04b0*/  IADD3.X R5, PT, PT, RZ, R13, RZ, P0, !PT ;  /* 0x0000000dff057210 */ /* 0x000fd200007fe4ff */
.L_x_8:
[----:B------:R-:W-:-:S05]  /*04c0*/  IMAD.WIDE R14, R9, 0x4, R10 ;  /* 0x00000004090e7825 */ /* 0x000fca00078e020a */
[----:B0-----:R-:W2:Y:S01]  /*04d0*/  LDG.E R17, desc[UR4][R14.64+-0x8] ;  /* 0xfffff8040e117981 */ /* 0x001ea2000c1e1900 */
[----:B------:R-:W-:-:S05]  /*04e0*/  IMAD.WIDE R12, R7, 0x4, R4 ;  /* 0x00000004070c7825 */ /* 0x000fca00078e0204 */
[----:B--2---:R0:W-:Y:S04]  /*04f0*/  STG.E desc[UR4][R12.64+-0x8], R17 ;  /* 0xfffff8110c007986 */ /* 0x0041e8000c101904 */
[----:B------:R-:W2:Y:S04]  /*0500*/  LDG.E R19, desc[UR4][R14.64+-0x4] ;  /* 0xfffffc040e137981 */ /* 0x000ea8000c1e1900 */
[----:B--2---:R0:W-:Y:S04]  /*0510*/  STG.E desc[UR4][R12.64+-0x4], R19 ;  /* 0xfffffc130c007986 */ /* 0x0041e8000c101904 */
[----:B------:R-:W2:Y:S04]  /*0520*/  LDG.E R21, desc[UR4][R14.64] ;  /* 0x000000040e157981 */ /* 0x000ea8000c1e1900 */
[----:B--2---:R0:W-:Y:S04]  /*0530*/  STG.E desc[UR4][R12.64], R21 ;  /* 0x000000150c007986 */ /* 0x0041e8000c101904 */
[----:B------:R-:W2:Y:S01]  /*0540*/  LDG.E R23, desc[UR4][R14.64+0x4] ;  /* 0x000004040e177981 */ /* 0x000ea2000c1e1900 */
[----:B------:R-:W-:Y:S01]  /*0550*/  VIADD R0, R0, 0x4 ;  /* 0x0000000400007836 */ /* 0x000fe20000000000 */
[----:B------:R-:W-:Y:S01]  /*0560*/  IADD3 R7, PT, PT, R7, 0x4, RZ ;  /* 0x0000000407077810 */ /* 0x000fe20007ffe0ff */
[----:B------:R-:W-:-:S03]  /*0570*/  VIADD R9, R9, 0x4 ;  /* 0x0000000409097836 */ /* 0x000fc60000000000 */
[----:B------:R-:W-:Y:S01]  /*0580*/  ISETP.NE.AND P0, PT, R0, RZ, PT ;  /* 0x000000ff0000720c */ /* 0x000fe20003f05270 */
[----:B--2---:R0:W-:-:S12]  /*0590*/  STG.E desc[UR4][R12.64+0x4], R23 ;  /* 0x000004170c007986 */ /* 0x0041d8000c101904 */
[----:B------:R-:W-:Y:S05]  /*05a0*/  @P0 BRA `(.L_x_8) ;  /* 0xfffffffc00c40947 */ /* 0x000fea000383ffff */
.L_x_4:
[----:B------:R-:W-:Y:S05]  /*05b0*/  BSYNC.RECONVERGENT B0 ;  /* 0x0000000000007941 */ /* 0x000fea0003800200 */
.L_x_3:
[----:B------:R-:W2:Y:S01]  /*05c0*/  LDG.E R3, desc[UR4][R2.64+0x8] ;  /* 0x0000080402037981 */ /* 0x000ea2000c1e1900 */
[----:B------:R-:W3:Y:S01]  /*05d0*/  LDC.64 R4, c[0x0][0x388] ;  /* 0x0000e200ff047b82 */ /* 0x000ee20000000a00 */
[----:B------:R-:W-:Y:S01]  /*05e0*/  HFMA2 R9, -RZ, RZ, -0.0 , 0 ;  /* 0x80000000ff097431 */ /* 0x000fe200000001ff */
[----:B--2---:R-:W-:-:S05]  /*05f0*/  IADD3 R7, PT, PT, R3, R6, RZ ;  /* 0x0000000603077210 */ /* 0x004fca0007ffe0ff */
[----:B---3--:R-:W-:-:S05]  /*0600*/  IMAD.WIDE R4, R7, 0x4, R4 ;  /* 0x0000000407047825 */ /* 0x008fca00078e0204 */
[----:B------:R-:W-:Y:S01]  /*0610*/  STG.E desc[UR4][R4.64], R9 ;  /* 0x0000000904007986 */ /* 0x000fe2000c101904 */
[----:B------:R-:W-:Y:S05]  /*0620*/  EXIT ;  /* 0x000000000000794d */ /* 0x000fea0003800000 */
.L_x_9:
[----:B------:R-:W-:-:S00]  /*0630*/  BRA `(.L_x_9) ;  /* 0xfffffffc00fc7947 */ /* 0x000fc0000383ffff */
[----:B------:R-:W-:-:S00]  /*0640*/  NOP ;  /* 0x0000000000007918 */ /* 0x000fc00000000000 */
        /* <DEDUP_REMOVED lines=11> */
.L_x_49:


//--------------------- .text._Z10insertNodeP10RBTreeNodePiS1_S1_S1_iS1_ --------------------------
	.section	.text._Z10insertNodeP10RBTreeNodePiS1_S1_S1_iS1_,"ax",@progbits
	.align	128
        .global         _Z10insertNodeP10RBTreeNodePiS1_S1_S1_iS1_
        .type           _Z10insertNodeP10RBTreeNodePiS1_S1_S1_iS1_,@function
        .size           _Z10insertNodeP10RBTreeNodePiS1_S1_S1_iS1_,(.L_x_50 - _Z10insertNodeP10RBTreeNodePiS1_S1_S1_iS1_)
        .other          _Z10insertNodeP10RBTreeNodePiS1_S1_S1_iS1_,@"STO_CUDA_ENTRY STV_DEFAULT"
_Z10insertNodeP10RBTreeNodePiS1_S1_S1_iS1_:
.text._Z10insertNodeP10RBTreeNodePiS1_S1_S1_iS1_:
[----:B------:R-:W0:Y:S01]  /*0000*/  LDC R1, c[0x0][0x37c] ;  /* 0x0000df00ff017b82 */ /* 0x000e220000000800 */
[----:B------:R-:W1:Y:S01]  /*0010*/  S2R R16, SR_TID.X ;  /* 0x0000000000107919 */ /* 0x000e620000002100 */
[----:B------:R-:W2:Y:S06]  /*0020*/  LDCU UR5, c[0x0][0x2fc] ;  /* 0x00005f80ff0577ac */ /* 0x000eac0008000800 */
[----:B------:R-:W1:Y:S01]  /*0030*/  S2UR UR6, SR_CTAID.X ;  /* 0x00000000000679c3 */ /* 0x000e620000002500 */
[----:B0-----:R-:W-:Y:S01]  /*0040*/  VIADD R1, R1, 0xfffffff0 ;  /* 0xfffffff001017836 */ /* 0x001fe20000000000 */
[----:B------:R-:W0:Y:S01]  /*0050*/  LDCU UR7, c[0x0][0x3a8] ;  /* 0x00007500ff0777ac */ /* 0x000e220008000800 */
[----:B------:R-:W3:Y:S05]  /*0060*/  LDCU UR4, c[0x0][0x2f8] ;  /* 0x00005f00ff0477ac */ /* 0x000eea0008000800 */
[----:B------:R-:W1:Y:S01]  /*0070*/  LDC R3, c[0x0][0x360] ;  /* 0x0000d800ff037b82 */ /* 0x000e620000000800 */
[----:B---3--:R-:W-:-:S05]  /*0080*/  IADD3 R6, P1, PT, R1, UR4, RZ ;  /* 0x0000000401067c10 */ /* 0x008fca000ff3e0ff */
[----:B--2---:R-:W-:Y:S02]  /*0090*/  IMAD.X R7, RZ, RZ, UR5, P1 ;  /* 0x00000005ff077e24 */ /* 0x004fe400088e06ff */
[----:B-1----:R-:W-:-:S05]  /*00a0*/  IMAD R16, R3, UR6, R16 ;  /* 0x0000000603107c24 */ /* 0x002fca000f8e0210 */
[----:B0-----:R-:W-:-:S13]  /*00b0*/  ISETP.GE.AND P0, PT, R16, UR7, PT ;  /* 0x0000000710007c0c */ /* 0x001fda000bf06270 */
[----:B------:R-:W-:Y:S05]  /*00c0*/  @P0 EXIT ;  /* 0x000000000000094d */ /* 0x000fea0003800000 */
[----:B------:R-:W0:Y:S01]  /*00d0*/  LDCU.64 UR4, c[0x0][0x380] ;  /* 0x00007000ff0477ac */ /* 0x000e220008000a00 */
[----:B------:R-:W-:Y:S01]  /*00e0*/  ISETP.NE.AND P1, PT, R16, RZ, PT ;  /* 0x000000ff1000720c */ /* 0x000fe20003f25270 */
[----:B------:R-:W1:Y:S01]  /*00f0*/  LDCU.64 UR6, c[0x0][0x398] ;  /* 0x00007300ff0677ac */ /* 0x000e620008000a00 */
[----:B0-----:R-:W-:-:S04]  /*0100*/  ISETP.NE.U32.AND P0, PT, RZ, UR4, PT ;  /* 0x00000004ff007c0c */ /* 0x001fc8000bf05070 */
[----:B------:R-:W-:Y:S01]  /*0110*/  ISETP.NE.AND.EX P0, PT, RZ, UR5, PT, P0 ;  /* 0x00000005ff007c0c */ /* 0x000fe2000bf05300 */
[----:B-1----:R-:W-:Y:S01]  /*0120*/  IMAD.U32 R2, RZ, RZ, UR6 ;  /* 0x00000006ff027e24 */ /* 0x002fe2000f8e00ff */
[----:B------:R-:W-:-:S11]  /*0130*/  MOV R3, UR7 ;  /* 0x0000000700037c02 */ /* 0x000fd60008000f00 */
[----:B------:R-:W-:Y:S05]  /*0140*/  @!P0 EXIT ;  /* 0x000000000000894d */ /* 0x000fea0003800000 */
[----:B------:R-:W0:Y:S01]  /*0150*/  LDC.64 R4, c[0x0][0x390] ;  /* 0x0000e400ff047b82 */ /* 0x000e220000000a00 */
[----:B------:R-:W1:Y:S01]  /*0160*/  LDCU.64 UR4, c[0x0][0x380] ;  /* 0x00007000ff0477ac */ /* 0x000e620008000a00 */
[----:B------:R-:W2:Y:S06]  /*0170*/  LDCU.64 UR36, c[0x0][0x358] ;  /* 0x00006b00ff2477ac */ /* 0x000eac0008000a00 */
[----:B------:R-:W3:Y:S08]  /*0180*/  @P1 LDC.64 R10, c[0x0][0x3a0] ;  /* 0x0000e800ff0a1b82 */ /* 0x000ef00000000a00 */
[----:B------:R-:W4:Y:S01]  /*0190*/  @!P1 LDC.64 R8, c[0x0][0x3a0] ;  /* 0x0000e800ff089b82 */ /* 0x000f220000000a00 */
[----:B-1----:R-:W-:-:S02]  /*01a0*/  IMAD.U32 R22, RZ, RZ, UR4 ;  /* 0x00000004ff167e24 */ /* 0x002fc4000f8e00ff */
[----:B------:R-:W-:Y:S02]  /*01b0*/  IMAD.U32 R23, RZ, RZ, UR5 ;  /* 0x00000005ff177e24 */ /* 0x000fe4000f8e00ff */
[----:B0-----:R-:W-:-:S03]  /*01c0*/  IMAD.WIDE R4, R16, 0x4, R4 ;  /* 0x0000000410047825 */ /* 0x001fc600078e0204 */
[----:B------:R-:W0:Y:S01]  /*01d0*/  @P1 LDC.64 R12, c[0x0][0x398] ;  /* 0x0000e600ff0c1b82 */ /* 0x000e220000000a00 */
[----:B--2---:R-:W2:Y:S04]  /*01e0*/  LD.E R17, desc[UR36][R22.64] ;  /* 0x0000002416117980 */ /* 0x004ea8000c101900 */
[----:B------:R-:W2:Y:S01]  /*01f0*/  LDG.E R0, desc[UR36][R4.64] ;  /* 0x0000002404007981 */ /* 0x000ea2000c1e1900 */
[----:B---3--:R-:W-:-:S05]  /*0200*/  @P1 IMAD.WIDE R10, R16, 0x4, R10 ;  /* 0x00000004100a1825 */ /* 0x008fca00078e020a */
[----:B------:R-:W0:Y:S04]  /*0210*/  @P1 LDG.E R15, desc[UR36][R10.64+-0x4] ;  /* 0xfffffc240a0f1981 */ /* 0x000e28000c1e1900 */
[----:B------:R-:W3:Y:S04]  /*0220*/  @P1 LDG.E R14, desc[UR36][R10.64] ;  /* 0x000000240a0e1981 */ /* 0x000ee8000c1e1900 */
[----:B----4-:R1:W5:Y:S01]  /*0230*/  @!P1 LDG.E R19, desc[UR36][R8.64] ;  /* 0x0000002408139981 */ /* 0x010362000c1e1900 */
[----:B------:R-:W-:Y:S01]  /*0240*/  BSSY.RECONVERGENT B0, `(.L_x_10) ;  /* 0x0000010000007945 */ /* 0x000fe20003800200 */
[----:B--2---:R-:W-:Y:S01]  /*0250*/  ISETP.NE.AND P0, PT, R17, R0, PT ;  /* 0x000000001100720c */ /* 0x004fe20003f05270 */
[C---:B0-----:R-:W-:Y:S01]  /*0260*/  @P1 IMAD.WIDE R2, R15.reuse, 0x4, R12 ;  /* 0x000000040f021825 */ /* 0x041fe200078e020c */
[----:B---3--:R-:W-:-:S11]  /*0270*/  @P1 IADD3 R19, PT, PT, -R15, R14, RZ ;  /* 0x0000000e0f131210 */ /* 0x008fd60007ffe1ff */
[----:B-1----:R-:W-:Y:S05]  /*0280*/  @!P0 BRA `(.L_x_11) ;  /* 0x00000000002c8947 */ /* 0x002fea0003800000 */
.L_x_12:
[----:B------:R-:W-:Y:S01]  /*0290*/  ISETP.GT.AND P0, PT, R17, R0, PT ;  /* 0x000000001100720c */ /* 0x000fe20003f04270 */
[----:B------:R-:W-:Y:S02]  /*02a0*/  IMAD.MOV.U32 R4, RZ, RZ, R22 ;  /* 0x000000ffff047224 */ /* 0x000fe400078e0016 */
[----:B------:R-:W-:-:S10]  /*02b0*/  IMAD.MOV.U32 R5, RZ, RZ, R23 ;  /* 0x000000ffff057224 */ /* 0x000fd400078e0017 */
[----:B------:R-:W2:Y:S04]  /*02c0*/  @P0 LD.E.64 R22, desc[UR36][R22.64+0x18] ;  /* 0x0000182416160980 */ /* 0x000ea8000c101b00 */
[----:B------:R-:W2:Y:S02]  /*02d0*/  @!P0 LD.E.64 R22, desc[UR36][R4.64+0x20] ;  /* 0x0000202404168980 */ /* 0x000ea4000c101b00 */
[----:B--2---:R-:W-:-:S04]  /*02e0*/  ISETP.NE.U32.AND P0, PT, R22, RZ, PT ;  /* 0x000000ff1600720c */ /* 0x004fc80003f05070 */
[----:B------:R-:W-:-:S13]  /*02f0*/  ISETP.NE.AND.EX P0, PT, R23, RZ, PT, P0 ;  /* 0x000000ff1700720c */ /* 0x000fda0003f05300 */
[----:B------:R-:W-:Y:S05]  /*0300*/  @!P0 EXIT ;  /* 0x000000000000894d */ /* 0x000fea0003800000 */
[----:B------:R-:W2:Y:S02]  /*0310*/  LD.E R17, desc[UR36][R22.64] ;  /* 0x0000002416117980 */ /* 0x000ea4000c101900 */
[----:B--2---:R-:W-:-:S13]  /*0320*/  ISETP.NE.AND P0, PT, R17, R0, PT ;  /* 0x000000001100720c */ /* 0x004fda0003f05270 */
[----:B------:R-:W-:Y:S05]  /*0330*/  @P0 BRA `(.L_x_12) ;  /* 0xfffffffc00d40947 */ /* 0x000fea000383ffff */
.L_x_11:
[----:B------:R-:W-:Y:S05]  /*0340*/  BSYNC.RECONVERGENT B0 ;  /* 0x0000000000007941 */ /* 0x000fea0003800200 */
.L_x_10:
[----:B------:R0:W5:Y:S02]  /*0350*/  LD.E R25, desc[UR36][R22.64+0x4] ;  /* 0x0000042416197980 */ /* 0x000164000c101900 */
[----:B-----5:R-:W-:Y:S01]  /*0360*/  ISETP.GE.AND P0, PT, R19, 0x1, PT ;  /* 0x000000011300780c */ /* 0x020fe20003f06270 */
[----:B------:R-:W-:-:S12]  /*0370*/  BSSY.RECONVERGENT B7, `(.L_x_13) ;  /* 0x0000031000077945 */ /* 0x000fd80003800200 */
[----:B0-----:R-:W-:Y:S05]  /*0380*/  @!P0 BRA `(.L_x_14) ;  /* 0x0000000000bc8947 */ /* 0x001fea0003800000 */
[----:B------:R-:W0:Y:S02]  /*0390*/  LDC.64 R4, c[0x0][0x388] ;  /* 0x0000e200ff047b82 */ /* 0x000e240000000a00 */
[----:B0-----:R-:W-:-:S05]  /*03a0*/  IMAD.WIDE R4, R25, 0x4, R4 ;  /* 0x0000000419047825 */ /* 0x001fca00078e0204 */
[----:B------:R0:W5:Y:S01]  /*03b0*/  LDG.E R11, desc[UR36][R4.64] ;  /* 0x00000024040b7981 */ /* 0x000162000c1e1900 */
[----:B------:R-:W-:-:S07]  /*03c0*/  HFMA2 R18, -RZ, RZ, 0, 0 ;  /* 0x00000000ff127431 */ /* 0x000fce00000001ff */
.L_x_21:
[----:B0-----:R-:W0:Y:S01]  /*03d0*/  LDC.64 R4, c[0x0][0x388] ;  /* 0x0000e200ff047b82 */ /* 0x001e220000000a00 */
[----:B------:R-:W-:Y:S01]  /*03e0*/  BSSY.RELIABLE B6, `(.L_x_15) ;  /* 0x000001c000067945 */ /* 0x000fe20003800100 */
[----:B-1----:R-:W-:-:S07]  /*03f0*/  IMAD.MOV.U32 R17, RZ, RZ, R25 ;  /* 0x000000ffff117224 */ /* 0x002fce00078e0019 */
.L_x_17:
[----:B-----5:R-:W-:Y:S01]  /*0400*/  LOP3.LUT R0, R11, 0x80000000, RZ, 0xfc, !PT ;  /* 0x800000000b007812 */ /* 0x020fe200078efcff */
[----:B------:R-:W-:-:S03]  /*0410*/  IMAD.MOV.U32 R25, RZ, RZ, R17 ;  /* 0x000000ffff197224 */ /* 0x000fc600078e0011 */
[----:B------:R-:W-:-:S13]  /*0420*/  ISETP.NE.AND P0, PT, R0, -0x80000000, PT ;  /* 0x800000000000780c */ /* 0x000fda0003f05270 */
[----:B------:R-:W-:Y:S05]  /*0430*/  @!P0 BRA `(.L_x_16) ;  /* 0x0000000000588947 */ /* 0x000fea0003800000 */
[----:B0-----:R-:W-:-:S05]  /*0440*/  IMAD.WIDE R8, R25, 0x4, R4 ;  /* 0x0000000419087825 */ /* 0x001fca00078e0204 */
[----:B------:R-:W2:Y:S01]  /*0450*/  LDG.E R11, desc[UR36][R8.64+0x4] ;  /* 0x00000424080b7981 */ /* 0x000ea2000c1e1900 */
[----:B------:R-:W-:Y:S02]  /*0460*/  IADD3 R17, PT, PT, R25, 0x1, RZ ;  /* 0x0000000119117810 */ /* 0x000fe40007ffe0ff */
[----:B--2---:R-:W-:-:S13]  /*0470*/  ISETP.NE.AND P0, PT, R11, -0x80000000, PT ;  /* 0x800000000b00780c */ /* 0x004fda0003f05270 */
[----:B------:R-:W-:Y:S05]  /*0480*/  @!P0 BREAK.RELIABLE B6 ;  /* 0x0000000000068942 */ /* 0x000fea0003800100 */
[----:B------:R-:W-:Y:S05]  /*0490*/  @P0 BRA `(.L_x_17) ;  /* 0xfffffffc00d80947 */ /* 0x000fea000383ffff */
[----:B------:R-:W-:Y:S01]  /*04a0*/  IMAD.IADD R19, R19, 0x1, -R18 ;  /* 0x0000000113137824 */ /* 0x000fe200078e0a12 */
[----:B------:R-:W-:Y:S01]  /*04b0*/  MOV R0, 0x38 ;  /* 0x0000003800007802 */ /* 0x000fe20000000f00 */
[----:B------:R-:W0:Y:S03]  /*04c0*/  LDCU.64 UR4, c[0x4][0x30] ;  /* 0x01000600ff0477ac */ /* 0x000e260008000a00 */
[----:B------:R1:W-:Y:S01]  /*04d0*/  STL.128 [R1], R16 ;  /* 0x0000001001007387 */ /* 0x0003e20000100c00 */
[----:B------:R1:W2:Y:S01]  /*04e0*/  LDC.64 R2, c[0x4][R0] ;  /* 0x0100000000027b82 */ /* 0x0002a20000000a00 */
[----:B0-----:R-:W-:Y:S01]  /*04f0*/  IMAD.U32 R4, RZ, RZ, UR4 ;  /* 0x00000004ff047e24 */ /* 0x001fe2000f8e00ff */
[----:B-1----:R-:W-:-:S07]  /*0500*/  MOV R5, UR5 ;  /* 0x0000000500057c02 */ /* 0x002fce0008000f00 */
[----:B------:R-:W-:-:S07]  /*0510*/  LEPC R20, `(.L_x_18) ;  /* 0x000000001014794e */ /* 0x000fce0000000000 */
[----:B--2---:R-:W-:Y:S05]  /*0520*/  CALL.ABS.NOINC R2 ;  /* 0x0000000002007343 */ /* 0x004fea0003c00000 */
.L_x_18:
[----:B------:R-:W0:Y:S01]  /*0530*/  LDC.64 R2, c[0x0][0x3b0] ;  /* 0x0000ec00ff027b82 */ /* 0x000e220000000a00 */
[----:B------:R-:W-:-:S04]  /*0540*/  IMAD R5, R16, 0x3, RZ ;  /* 0x0000000310057824 */ /* 0x000fc800078e02ff */
[----:B0-----:R-:W-:-:S05]  /*0550*/  IMAD.WIDE R2, R5, 0x4, R2 ;  /* 0x0000000405027825 */ /* 0x001fca00078e0202 */
[----:B------:R0:W-:Y:S04]  /*0560*/  STG.E desc[UR36][R2.64], R17 ;  /* 0x0000001102007986 */ /* 0x0001e8000c101924 */
[----:B------:R0:W-:Y:S04]  /*0570*/  STG.E desc[UR36][R2.64+0x4], R18 ;  /* 0x0000041202007986 */ /* 0x0001e8000c101924 */
[----:B------:R0:W-:Y:S01]  /*0580*/  STG.E desc[UR36][R2.64+0x8], R19 ;  /* 0x0000081302007986 */ /* 0x0001e2000c101924 */
[----:B------:R-:W-:Y:S05]  /*0590*/  BRA `(.L_x_14) ;  /* 0x0000000000387947 */ /* 0x000fea0003800000 */
.L_x_16:
[----:B------:R-:W-:Y:S05]  /*05a0*/  BSYNC.RELIABLE B6 ;  /* 0x0000000000067941 */ /* 0x000fea0003800100 */
.L_x_15:
[----:B------:R-:W-:Y:S01]  /*05b0*/  ISETP.NE.AND P0, PT, R11, -0x80000000, PT ;  /* 0x800000000b00780c */ /* 0x000fe20003f05270 */
[----:B------:R-:W-:Y:S01]  /*05c0*/  BSSY.RECONVERGENT B0, `(.L_x_19) ;  /* 0x0000008000007945 */ /* 0x000fe20003800200 */
[----:B------:R-:W-:-:S11]  /*05d0*/  IMAD.MOV.U32 R11, RZ, RZ, -0x80000000 ;  /* 0x80000000ff0b7424 */ /* 0x000fd600078e00ff */
[----:B------:R-:W-:Y:S05]  /*05e0*/  @!P0 BRA `(.L_x_20) ;  /* 0x0000000000148947 */ /* 0x000fea0003800000 */
[----:B0-----:R-:W-:Y:S01]  /*05f0*/  IMAD.WIDE.U32 R4, R18, 0x4, R2 ;  /* 0x0000000412047825 */ /* 0x001fe200078e0002 */
[----:B------:R-:W0:Y:S04]  /*0600*/  LDC.64 R8, c[0x0][0x388] ;  /* 0x0000e200ff087b82 */ /* 0x000e280000000a00 */
[----:B------:R-:W2:Y:S01]  /*0610*/  LDG.E R11, desc[UR36][R4.64] ;  /* 0x00000024040b7981 */ /* 0x000ea2000c1e1900 */
[----:B0-----:R-:W-:-:S05]  /*0620*/  IMAD.WIDE R8, R25, 0x4, R8 ;  /* 0x0000000419087825 */ /* 0x001fca00078e0208 */
[----:B--2---:R1:W-:Y:S02]  /*0630*/  STG.E desc[UR36][R8.64], R11 ;  /* 0x0000000b08007986 */ /* 0x0043e4000c101924 */
.L_x_20:
[----:B------:R-:W-:Y:S05]  /*0640*/  BSYNC.RECONVERGENT B0 ;  /* 0x0000000000007941 */ /* 0x000fea0003800200 */
.L_x_19:
[----:B------:R-:W-:-:S04]  /*0650*/  IADD3 R18, PT, PT, R18, 0x1, RZ ;  /* 0x0000000112127810 */ /* 0x000fc80007ffe0ff */
[----:B------:R-:W-:-:S13]  /*0660*/  ISETP.NE.AND P0, PT, R18, R19, PT ;  /* 0x000000131200720c */ /* 0x000fda0003f05270 */
[----:B------:R-:W-:Y:S05]  /*0670*/  @P0 BRA `(.L_x_21) ;  /* 0xfffffffc00540947 */ /* 0x000fea000383ffff */
.L_x_14:
[----:B------:R-:W-:Y:S05]  /*0680*/  BSYNC.RECONVERGENT B7 ;  /* 0x0000000000077941 */ /* 0x000fea0003800200 */
.L_x_13:
[----:B------:R-:W-:Y:S01]  /*0690*/  ST.E desc[UR36][R22.64+0x4], R25 ;  /* 0x0000041916007985 */ /* 0x000fe2000c101924 */
[----:B------:R-:W-:Y:S05]  /*06a0*/  EXIT ;  /* 0x000000000000794d */ /* 0x000fea0003800000 */
.L_x_22:
        /* <DEDUP_REMOVED lines=13> */
.L_x_50:


//--------------------- .text._Z8findNodeP10RBTreeNodePii --------------------------
	.section	.text._Z8findNodeP10RBTreeNodePii,"ax",@progbits
	.align	128
        .global         _Z8findNodeP10RBTreeNodePii
        .type           _Z8findNodeP10RBTreeNodePii,@function
        .size           _Z8findNodeP10RBTreeNodePii,(.L_x_51 - _Z8findNodeP10RBTreeNodePii)
        .other          _Z8findNodeP10RBTreeNodePii,@"STO_CUDA_ENTRY STV_DEFAULT"
_Z8findNodeP10RBTreeNodePii:
.text._Z8findNodeP10RBTreeNodePii:
        /* <DEDUP_REMOVED lines=13> */
[----:B------:R-:W0:Y:S01]  /*00d0*/  LDC.64 R2, c[0x0][0x388] ;  /* 0x0000e200ff027b82 */ /* 0x000e220000000a00 */
[----:B------:R-:W1:Y:S01]  /*00e0*/  LDCU.64 UR36, c[0x0][0x358] ;  /* 0x00006b00ff2477ac */ /* 0x000e620008000a00 */
[----:B------:R-:W2:Y:S01]  /*00f0*/  LDCU.64 UR4, c[0x0][0x380] ;  /* 0x00007000ff0477ac */ /* 0x000ea20008000a00 */
[----:B0-----:R-:W-:-:S06]  /*0100*/  IMAD.WIDE R2, R5, 0x4, R2 ;  /* 0x0000000405027825 */ /* 0x001fcc00078e0202 */
[----:B-1----:R0:W5:Y:S01]  /*0110*/  LDG.E R2, desc[UR36][R2.64] ;  /* 0x0000002402027981 */ /* 0x002162000c1e1900 */
[----:B--2---:R-:W-:-:S04]  /*0120*/  UISETP.NE.U32.AND UP0, UPT, UR4, URZ, UPT ;  /* 0x000000ff0400728c */ /* 0x004fc8000bf05070 */
[----:B------:R-:W-:-:S09]  /*0130*/  UISETP.NE.AND.EX UP0, UPT, UR5, URZ, UPT, UP0 ;  /* 0x000000ff0500728c */ /* 0x000fd2000bf05300 */
[----:B0-----:R-:W-:Y:S05]  /*0140*/  BRA.U !UP0, `(.L_x_23) ;  /* 0x0000000108547547 */ /* 0x001fea000b800000 */
[----:B------:R-:W0:Y:S02]  /*0150*/  LDCU.64 UR4, c[0x0][0x380] ;  /* 0x00007000ff0477ac */ /* 0x000e240008000a00 */
[----:B0-----:R-:W-:Y:S02]  /*0160*/  IMAD.U32 R4, RZ, RZ, UR4 ;  /* 0x00000004ff047e24 */ /* 0x001fe4000f8e00ff */
[----:B------:R-:W-:-:S05]  /*0170*/  IMAD.U32 R5, RZ, RZ, UR5 ;  /* 0x00000005ff057e24 */ /* 0x000fca000f8e00ff */
[----:B------:R-:W2:Y:S01]  /*0180*/  LD.E R3, desc[UR36][R4.64] ;  /* 0x0000002404037980 */ /* 0x000ea2000c101900 */
[----:B------:R-:W-:Y:S01]  /*0190*/  BSSY.RECONVERGENT B7, `(.L_x_24) ;  /* 0x000001a000077945 */ /* 0x000fe20003800200 */
[----:B--2--5:R-:W-:-:S13]  /*01a0*/  ISETP.NE.AND P0, PT, R3, R2, PT ;  /* 0x000000020300720c */ /* 0x024fda0003f05270 */
[----:B------:R-:W-:Y:S05]  /*01b0*/  @!P0 BRA `(.L_x_25) ;  /* 0x00000000005c8947 */ /* 0x000fea0003800000 */
[----:B------:R-:W-:Y:S01]  /*01c0*/  BSSY.RECONVERGENT B6, `(.L_x_26) ;  /* 0x000000c000067945 */ /* 0x000fe20003800200 */
.L_x_27:
[----:B------:R-:W-:Y:S01]  /*01d0*/  ISETP.GT.AND P0, PT, R3, R2, PT ;  /* 0x000000020300720c */ /* 0x000fe20003f04270 */
[----:B------:R-:W-:Y:S01]  /*01e0*/  IMAD.MOV.U32 R9, RZ, RZ, R5 ;  /* 0x000000ffff097224 */ /* 0x000fe200078e0005 */
[----:B------:R-:W-:-:S11]  /*01f0*/  MOV R8, R4 ;  /* 0x0000000400087202 */ /* 0x000fd60000000f00 */
[----:B------:R-:W2:Y:S04]  /*0200*/  @P0 LD.E.64 R4, desc[UR36][R4.64+0x18] ;  /* 0x0000182404040980 */ /* 0x000ea8000c101b00 */
[----:B------:R-:W2:Y:S02]  /*0210*/  @!P0 LD.E.64 R4, desc[UR36][R8.64+0x20] ;  /* 0x0000202408048980 */ /* 0x000ea4000c101b00 */
[----:B--2---:R-:W-:-:S04]  /*0220*/  ISETP.NE.U32.AND P0, PT, R4, RZ, PT ;  /* 0x000000ff0400720c */ /* 0x004fc80003f05070 */
[----:B------:R-:W-:-:S13]  /*0230*/  ISETP.NE.AND.EX P0, PT, R5, RZ, PT, P0 ;  /* 0x000000ff0500720c */ /* 0x000fda0003f05300 */
[----:B------:R-:W-:Y:S05]  /*0240*/  @!P0 BRA `(.L_x_23) ;  /* 0x0000000000148947 */ /* 0x000fea0003800000 */
[----:B------:R-:W2:Y:S02]  /*0250*/  LD.E R3, desc[UR36][R4.64] ;  /* 0x0000002404037980 */ /* 0x000ea4000c101900 */
[----:B--2---:R-:W-:-:S13]  /*0260*/  ISETP.NE.AND P0, PT, R3, R2, PT ;  /* 0x000000020300720c */ /* 0x004fda0003f05270 */
[----:B------:R-:W-:Y:S05]  /*0270*/  @P0 BRA `(.L_x_27) ;  /* 0xfffffffc00d40947 */ /* 0x000fea000383ffff */
[----:B------:R-:W-:Y:S05]  /*0280*/  BSYNC.RECONVERGENT B6 ;  /* 0x0000000000067941 */ /* 0x000fea0003800200 */
.L_x_26:
[----:B------:R-:W-:Y:S05]  /*0290*/  BRA `(.L_x_25) ;  /* 0x0000000000247947 */ /* 0x000fea0003800000 */
.L_x_23:
[----:B------:R-:W-:Y:S01]  /*02a0*/  MOV R0, 0x38 ;  /* 0x0000003800007802 */ /* 0x000fe20000000f00 */
[----:B-----5:R0:W-:Y:S01]  /*02b0*/  STL [R1], R2 ;  /* 0x0000000201007387 */ /* 0x0201e20000100800 */
[----:B------:R-:W1:Y:S02]  /*02c0*/  LDCU.64 UR4, c[0x4][0x28] ;  /* 0x01000500ff0477ac */ /* 0x000e640008000a00 */
[----:B------:R0:W2:Y:S01]  /*02d0*/  LDC.64 R8, c[0x4][R0] ;  /* 0x0100000000087b82 */ /* 0x0000a20000000a00 */
[----:B-1----:R-:W-:Y:S02]  /*02e0*/  IMAD.U32 R4, RZ, RZ, UR4 ;  /* 0x00000004ff047e24 */ /* 0x002fe4000f8e00ff */
[----:B0-----:R-:W-:-:S07]  /*02f0*/  IMAD.U32 R5, RZ, RZ, UR5 ;  /* 0x00000005ff057e24 */ /* 0x001fce000f8e00ff */
[----:B------:R-:W-:-:S07]  /*0300*/  LEPC R20, `(.L_x_28) ;  /* 0x000000001014794e */ /* 0x000fce0000000000 */
[----:B--2---:R-:W-:Y:S05]  /*0310*/  CALL.ABS.NOINC R8 ;  /* 0x0000000008007343 */ /* 0x004fea0003c00000 */
.L_x_28:
[----:B------:R-:W-:Y:S05]  /*0320*/  EXIT ;  /* 0x000000000000794d */ /* 0x000fea0003800000 */
.L_x_25:
[----:B------:R-:W-:Y:S05]  /*0330*/  BSYNC.RECONVERGENT B7 ;  /* 0x0000000000077941 */ /* 0x000fea0003800200 */
.L_x_24:
[----:B------:R-:W2:Y:S01]  /*0340*/  LD.E.U8 R0, desc[UR36][R4.64+0x10] ;  /* 0x0000102404007980 */ /* 0x000ea2000c101100 */
[----:B------:R-:W0:Y:S03]  /*0350*/  LDC.64 R10, c[0x4][0x10] ;  /* 0x01000400ff0a7b82 */ /* 0x000e260000000a00 */
[----:B------:R-:W3:Y:S04]  /*0360*/  LD.E R8, desc[UR36][R4.64+0x4] ;  /* 0x0000042404087980 */ /* 0x000ee8000c101900 */
[----:B------:R1:W3:Y:S01]  /*0370*/  LD.E R9, desc[UR36][R4.64+0x8] ;  /* 0x0000082404097980 */ /* 0x0002e2000c101900 */
[----:B------:R-:W-:Y:S01]  /*0380*/  MOV R3, R2 ;  /* 0x0000000200037202 */ /* 0x000fe20000000f00 */
[----:B------:R-:W1:Y:S04]  /*0390*/  LDCU.64 UR4, c[0x4][0x20] ;  /* 0x01000400ff0477ac */ /* 0x000e680008000a00 */
[----:B------:R4:W-:Y:S01]  /*03a0*/  STL.64 [R1], R2 ;  /* 0x0000000201007387 */ /* 0x0009e20000100a00 */
[----:B-1----:R-:W-:Y:S01]  /*03b0*/  MOV R4, UR4 ;  /* 0x0000000400047c02 */ /* 0x002fe20008000f00 */
[----:B------:R-:W-:Y:S01]  /*03c0*/  IMAD.U32 R5, RZ, RZ, UR5 ;  /* 0x00000005ff057e24 */ /* 0x000fe2000f8e00ff */
[----:B--2---:R-:W-:-:S02]  /*03d0*/  ISETP.NE.AND P0, PT, R0, RZ, PT ;  /* 0x000000ff0000720c */ /* 0x004fc40003f05270 */
[----:B------:R-:W-:Y:S01]  /*03e0*/  MOV R0, 0x38 ;  /* 0x0000003800007802 */ /* 0x000fe20000000f00 */
[----:B---3--:R1:W-:Y:S10]  /*03f0*/  STL.64 [R1+0x8], R8 ;  /* 0x0000080801007387 */ /* 0x0083f40000100a00 */
[----:B0-----:R-:W4:Y:S08]  /*0400*/  @P0 LDC R10, c[0x4][0x8] ;  /* 0x01000200ff0a0b82 */ /* 0x001f300000000800 */
[----:B------:R-:W0:Y:S01]  /*0410*/  @P0 LDC R11, c[0x4][0xc] ;  /* 0x01000300ff0b0b82 */ /* 0x000e220000000800 */
[----:B----4-:R-:W-:-:S02]  /*0420*/  IMAD.MOV.U32 R2, RZ, RZ, R10 ;  /* 0x000000ffff027224 */ /* 0x010fc400078e000a */
[----:B0-----:R-:W-:-:S05]  /*0430*/  IMAD.MOV.U32 R3, RZ, RZ, R11 ;  /* 0x000000ffff037224 */ /* 0x001fca00078e000b */
[----:B------:R1:W0:Y:S01]  /*0440*/  LDC.64 R10, c[0x4][R0] ;  /* 0x01000000000a7b82 */ /* 0x0002220000000a00 */
[----:B------:R1:W-:Y:S02]  /*0450*/  STL.64 [R1+0x10], R2 ;  /* 0x0000100201007387 */ /* 0x0003e40000100a00 */
[----:B------:R-:W-:-:S07]  /*0460*/  LEPC R20, `(.L_x_29) ;  /* 0x000000001014794e */ /* 0x000fce0000000000 */
[----:B01----:R-:W-:Y:S05]  /*0470*/  CALL.ABS.NOINC R10 ;  /* 0x000000000a007343 */ /* 0x003fea0003c00000 */
.L_x_29:
[----:B------:R-:W-:Y:S05]  /*0480*/  EXIT ;  /* 0x000000000000794d */ /* 0x000fea0003800000 */
.L_x_30:
        /* <DEDUP_REMOVED lines=15> */
.L_x_51:


//--------------------- .text._Z13printEachNodeP10RBTreeNodei --------------------------
	.section	.text._Z13printEachNodeP10RBTreeNodei,"ax",@progbits
	.align	128
        .global         _Z13printEachNodeP10RBTreeNodei
        .type           _Z13printEachNodeP10RBTreeNodei,@function
        .size           _Z13printEachNodeP10RBTreeNodei,(.L_x_52 - _Z13printEachNodeP10RBTreeNodei)
        .other          _Z13printEachNodeP10RBTreeNodei,@"STO_CUDA_ENTRY STV_DEFAULT"
_Z13printEachNodeP10RBTreeNodei:
.text._Z13printEachNodeP10RBTreeNodei:
[----:B------:R-:W0:Y:S01]  /*0000*/  LDC R1, c[0x0][0x37c] ;  /* 0x0000df00ff017b82 */ /* 0x000e220000000800 */
[----:B------:R-:W1:Y:S01]  /*0010*/  S2R R8, SR_TID.X ;  /* 0x0000000000087919 */ /* 0x000e620000002100 */
[----:B------:R-:W2:Y:S06]  /*0020*/  LDCU UR5, c[0x0][0x2fc] ;  /* 0x00005f80ff0577ac */ /* 0x000eac0008000800 */
[----:B------:R-:W1:Y:S01]  /*0030*/  S2UR UR6, SR_CTAID.X ;  /* 0x00000000000679c3 */ /* 0x000e620000002500 */
[----:B0-----:R-:W-:Y:S01]  /*0040*/  VIADD R1, R1, 0xffffffe0 ;  /* 0xffffffe001017836 */ /* 0x001fe20000000000 */
[----:B------:R-:W0:Y:S01]  /*0050*/  LDCU.64 UR8, c[0x0][0x380] ;  /* 0x00007000ff0877ac */ /* 0x000e220008000a00 */
[----:B------:R-:W3:Y:S05]  /*0060*/  LDCU UR7, c[0x0][0x388] ;  /* 0x00007100ff0777ac */ /* 0x000eea0008000800 */
[----:B------:R-:W1:Y:S01]  /*0070*/  LDC R3, c[0x0][0x360] ;  /* 0x0000d800ff037b82 */ /* 0x000e620000000800 */
[----:B------:R-:W4:Y:S01]  /*0080*/  LDCU UR4, c[0x0][0x2f8] ;  /* 0x00005f00ff0477ac */ /* 0x000f220008000800 */
[----:B0-----:R-:W-:-:S04]  /*0090*/  ISETP.NE.U32.AND P0, PT, RZ, UR8, PT ;  /* 0x00000008ff007c0c */ /* 0x001fc8000bf05070 */
[----:B------:R-:W-:Y:S02]  /*00a0*/  ISETP.NE.AND.EX P0, PT, RZ, UR9, PT, P0 ;  /* 0x00000009ff007c0c */ /* 0x000fe4000bf05300 */
[----:B----4-:R-:W-:Y:S01]  /*00b0*/  IADD3 R6, P1, PT, R1, UR4, RZ ;  /* 0x0000000401067c10 */ /* 0x010fe2000ff3e0ff */
[----:B-1----:R-:W-:-:S04]  /*00c0*/  IMAD R8, R3, UR6, R8 ;  /* 0x0000000603087c24 */ /* 0x002fc8000f8e0208 */
[----:B--2---:R-:W-:Y:S01]  /*00d0*/  IMAD.X R7, RZ, RZ, UR5, P1 ;  /* 0x00000005ff077e24 */ /* 0x004fe200088e06ff */
[----:B---3--:R-:W-:-:S13]  /*00e0*/  ISETP.GT.OR P0, PT, R8, UR7, !P0 ;  /* 0x0000000708007c0c */ /* 0x008fda000c704670 */
[----:B------:R-:W-:Y:S05]  /*00f0*/  @P0 EXIT ;  /* 0x000000000000094d */ /* 0x000fea0003800000 */
[----:B------:R-:W0:Y:S01]  /*0100*/  LDCU.64 UR6, c[0x0][0x380] ;  /* 0x00007000ff0677ac */ /* 0x000e220008000a00 */
[----:B------:R-:W1:Y:S01]  /*0110*/  LDCU.64 UR4, c[0x0][0x358] ;  /* 0x00006b00ff0477ac */ /* 0x000e620008000a00 */
[----:B0-----:R-:W-:Y:S02]  /*0120*/  IMAD.U32 R2, RZ, RZ, UR6 ;  /* 0x00000006ff027e24 */ /* 0x001fe4000f8e00ff */
[----:B------:R-:W-:-:S05]  /*0130*/  IMAD.U32 R3, RZ, RZ, UR7 ;  /* 0x00000007ff037e24 */ /* 0x000fca000f8e00ff */
[----:B-1----:R-:W2:Y:S01]  /*0140*/  LD.E R5, desc[UR4][R2.64] ;  /* 0x0000000402057980 */ /* 0x002ea2000c101900 */
[----:B------:R-:W-:Y:S01]  /*0150*/  BSSY.RECONVERGENT B0, `(.L_x_31) ;  /* 0x000000e000007945 */ /* 0x000fe20003800200 */
[----:B--2---:R-:W-:-:S13]  /*0160*/  ISETP.NE.AND P0, PT, R5, R8, PT ;  /* 0x000000080500720c */ /* 0x004fda0003f05270 */
[----:B------:R-:W-:Y:S05]  /*0170*/  @!P0 BRA `(.L_x_32) ;  /* 0x00000000002c8947 */ /* 0x000fea0003800000 */
.L_x_33:
        /* <DEDUP_REMOVED lines=11> */
.L_x_32:
[----:B------:R-:W-:Y:S05]  /*0230*/  BSYNC.RECONVERGENT B0 ;  /* 0x0000000000007941 */ /* 0x000fea0003800200 */
.L_x_31:
[----:B------:R-:W2:Y:S01]  /*0240*/  LD.E.U8 R0, desc[UR4][R2.64+0x10] ;  /* 0x0000100402007980 */ /* 0x000ea2000c101100 */
[----:B------:R-:W0:Y:S03]  /*0250*/  LDC.64 R4, c[0x4][0x10] ;  /* 0x01000400ff047b82 */ /* 0x000e260000000a00 */
[----:B------:R-:W3:Y:S04]  /*0260*/  LD.E.64 R12, desc[UR4][R2.64+0x8] ;  /* 0x00000804020c7980 */ /* 0x000ee8000c101b00 */
[----:B------:R1:W4:Y:S01]  /*0270*/  LD.E R10, desc[UR4][R2.64+0x4] ;  /* 0x00000404020a7980 */ /* 0x000322000c101900 */
[----:B------:R-:W-:Y:S01]  /*0280*/  MOV R9, R8 ;  /* 0x0000000800097202 */ /* 0x000fe20000000f00 */
[----:B------:R-:W5:Y:S01]  /*0290*/  LDCU.64 UR4, c[0x4][0x18] ;  /* 0x01000300ff0477ac */ /* 0x000f620008000a00 */
[----:B--2---:R-:W-:-:S02]  /*02a0*/  ISETP.NE.AND P0, PT, R0, RZ, PT ;  /* 0x000000ff0000720c */ /* 0x004fc40003f05270 */
[----:B------:R-:W-:Y:S01]  /*02b0*/  MOV R0, 0x38 ;  /* 0x0000003800007802 */ /* 0x000fe20000000f00 */
[----:B---3--:R-:W-:Y:S01]  /*02c0*/  IMAD.MOV.U32 R11, RZ, RZ, R12 ;  /* 0x000000ffff0b7224 */ /* 0x008fe200078e000c */
[----:B------:R-:W-:Y:S02]  /*02d0*/  STL [R1+0x10], R13 ;  /* 0x0000100d01007387 */ /* 0x000fe40000100800 */
[----:B-1----:R1:W2:Y:S02]  /*02e0*/  LDC.64 R2, c[0x4][R0] ;  /* 0x0100000000027b82 */ /* 0x0022a40000000a00 */
[----:B----4-:R3:W-:Y:S06]  /*02f0*/  STL.128 [R1], R8 ;  /* 0x0000000801007387 */ /* 0x0107ec0000100c00 */
[----:B0-----:R-:W3:Y:S08]  /*0300*/  @P0 LDC R4, c[0x4][0x8] ;  /* 0x01000200ff040b82 */ /* 0x001ef00000000800 */
[----:B------:R-:W0:Y:S01]  /*0310*/  @P0 LDC R5, c[0x4][0xc] ;  /* 0x01000300ff050b82 */ /* 0x000e220000000800 */
[----:B---3--:R-:W-:Y:S01]  /*0320*/  IMAD.MOV.U32 R8, RZ, RZ, R4 ;  /* 0x000000ffff087224 */ /* 0x008fe200078e0004 */
[----:B-----5:R-:W-:Y:S01]  /*0330*/  MOV R4, UR4 ;  /* 0x0000000400047c02 */ /* 0x020fe20008000f00 */
[----:B0-----:R-:W-:-:S02]  /*0340*/  IMAD.MOV.U32 R9, RZ, RZ, R5 ;  /* 0x000000ffff097224 */ /* 0x001fc400078e0005 */
[----:B------:R-:W-:-:S03]  /*0350*/  IMAD.U32 R5, RZ, RZ, UR5 ;  /* 0x00000005ff057e24 */ /* 0x000fc6000f8e00ff */
[----:B--2---:R1:W-:Y:S04]  /*0360*/  STL.64 [R1+0x18], R8 ;  /* 0x0000180801007387 */ /* 0x0043e80000100a00 */
[----:B------:R-:W-:-:S07]  /*0370*/  LEPC R20, `(.L_x_34) ;  /* 0x000000001014794e */ /* 0x000fce0000000000 */
[----:B-1----:R-:W-:Y:S05]  /*0380*/  CALL.ABS.NOINC R2 ;  /* 0x0000000002007343 */ /* 0x002fea0003c00000 */
.L_x_34:
[----:B------:R-:W-:Y:S05]  /*0390*/  EXIT ;  /* 0x000000000000794d */ /* 0x000fea0003800000 */
.L_x_35:
        /* <DEDUP_REMOVED lines=14> */
.L_x_52:


//--------------------- .text._Z10colorNodesP10RBTreeNodei --------------------------
	.section	.text._Z10colorNodesP10RBTreeNodei,"ax",@progbits
	.align	128
        .global         _Z10colorNodesP10RBTreeNodei
        .type           _Z10colorNodesP10RBTreeNodei,@function
        .size           _Z10colorNodesP10RBTreeNodei,(.L_x_53 - _Z10colorNodesP10RBTreeNodei)
        .other          _Z10colorNodesP10RBTreeNodei,@"STO_CUDA_ENTRY STV_DEFAULT"
_Z10colorNodesP10RBTreeNodei:
.text._Z10colorNodesP10RBTreeNodei:
        /* <DEDUP_REMOVED lines=8> */
[----:B------:R-:W0:Y:S01]  /*0080*/  LDC.64 R2, c[0x0][0x380] ;  /* 0x0000e000ff027b82 */ /* 0x000e220000000a00 */
[----:B------:R-:W1:Y:S01]  /*0090*/  LDCU.64 UR4, c[0x0][0x358] ;  /* 0x00006b00ff0477ac */ /* 0x000e620008000a00 */
[C---:B------:R-:W-:Y:S01]  /*00a0*/  LOP3.LUT R7, R5.reuse, 0x1, RZ, 0xc, !PT ;  /* 0x0000000105077812 */ /* 0x040fe200078e0cff */
[----:B0-----:R-:W-:-:S05]  /*00b0*/  IMAD.WIDE R2, R5, 0x30, R2 ;  /* 0x0000003005027825 */ /* 0x001fca00078e0202 */
[----:B-1----:R-:W-:Y:S01]  /*00c0*/  STG.E.U8 desc[UR4][R2.64+0x10], R7 ;  /* 0x0000100702007986 */ /* 0x002fe2000c101104 */
[----:B------:R-:W-:Y:S05]  /*00d0*/  EXIT ;  /* 0x000000000000794d */ /* 0x000fea0003800000 */
.L_x_36:
        /* <DEDUP_REMOVED lines=10> */
.L_x_53:


//--------------------- .text._Z19storeItemsIntoNodesP10RBTreeNodePiS1_ii --------------------------
	.section	.text._Z19storeItemsIntoNodesP10RBTreeNodePiS1_ii,"ax",@progbits
	.align	128
        .global         _Z19storeItemsIntoNodesP10RBTreeNodePiS1_ii
        .type           _Z19storeItemsIntoNodesP10RBTreeNodePiS1_ii,@function
        .size           _Z19storeItemsIntoNodesP10RBTreeNodePiS1_ii,(.L_x_54 - _Z19storeItemsIntoNodesP10RBTreeNodePiS1_ii)
        .other          _Z19storeItemsIntoNodesP10RBTreeNodePiS1_ii,@"STO_CUDA_ENTRY STV_DEFAULT"
_Z19storeItemsIntoNodesP10RBTreeNodePiS1_ii:
.text._Z19storeItemsIntoNodesP10RBTreeNodePiS1_ii:
        /* <DEDUP_REMOVED lines=8> */
[----:B------:R-:W-:Y:S01]  /*0080*/  VIADD R2, R0, 0x1 ;  /* 0x0000000100027836 */ /* 0x000fe20000000000 */
[----:B------:R-:W-:Y:S01]  /*0090*/  BSSY.RECONVERGENT B0, `(.L_x_37) ;  /* 0x000000a000007945 */ /* 0x000fe20003800200 */
[----:B------:R-:W-:-:S03]  /*00a0*/  IMAD.MOV.U32 R5, RZ, RZ, RZ ;  /* 0x000000ffff057224 */ /* 0x000fc600078e00ff */
[----:B------:R-:W-:-:S13]  /*00b0*/  ISETP.GE.U32.AND P0, PT, R2, 0x2, PT ;  /* 0x000000020200780c */ /* 0x000fda0003f06070 */
[----:B------:R-:W-:Y:S05]  /*00c0*/  @!P0 BRA `(.L_x_38) ;  /* 0x0000000000188947 */ /* 0x000fea0003800000 */
[----:B------:R-:W-:Y:S02]  /*00d0*/  IMAD.MOV.U32 R5, RZ, RZ, RZ ;  /* 0x000000ffff057224 */ /* 0x000fe400078e00ff */
[----:B------:R-:W-:-:S07]  /*00e0*/  IMAD.MOV.U32 R3, RZ, RZ, R2 ;  /* 0x000000ffff037224 */ /* 0x000fce00078e0002 */
.L_x_39:
[----:B------:R-:W-:Y:S01]  /*00f0*/  SHF.R.S32.HI R3, RZ, 0x1, R3 ;  /* 0x00000001ff037819 */ /* 0x000fe20000011403 */
[----:B------:R-:W-:-:S03]  /*0100*/  VIADD R5, R5, 0x1 ;  /* 0x0000000105057836 */ /* 0x000fc60000000000 */
[----:B------:R-:W-:-:S13]  /*0110*/  ISETP.GE.U32.AND P0, PT, R3, 0x2, PT ;  /* 0x000000020300780c */ /* 0x000fda0003f06070 */
[----:B------:R-:W-:Y:S05]  /*0120*/  @P0 BRA `(.L_x_39) ;  /* 0xfffffffc00f00947 */ /* 0x000fea000383ffff */
.L_x_38:
[----:B------:R-:W-:Y:S05]  /*0130*/  BSYNC.RECONVERGENT B0 ;  /* 0x0000000000007941 */ /* 0x000fea0003800200 */
.L_x_37:
[----:B------:R-:W0:Y:S01]  /*0140*/  LDCU UR6, c[0x0][0x398] ;  /* 0x00007300ff0677ac */ /* 0x000e220008000800 */
[----:B------:R-:W-:Y:S01]  /*0150*/  IMAD.MOV.U32 R4, RZ, RZ, 0x1 ;  /* 0x00000001ff047424 */ /* 0x000fe200078e00ff */
[----:B------:R-:W-:Y:S01]  /*0160*/  UMOV UR4, URZ ;  /* 0x000000ff00047c82 */ /* 0x000fe20008000000 */
[----:B0-----:R-:W-:-:S09]  /*0170*/  UISETP.GE.U32.AND UP0, UPT, UR6, 0x2, UPT ;  /* 0x000000020600788c */ /* 0x001fd2000bf06070 */
[----:B------:R-:W-:Y:S05]  /*0180*/  BRA.U !UP0, `(.L_x_40) ;  /* 0x0000000108187547 */ /* 0x000fea000b800000 */
[----:B------:R-:W0:Y:S01]  /*0190*/  LDCU UR5, c[0x0][0x398] ;  /* 0x00007300ff0577ac */ /* 0x000e220008000800 */
[----:B------:R-:W-:-:S05]  /*01a0*/  UMOV UR4, URZ ;  /* 0x000000ff00047c82 */ /* 0x000fca0008000000 */
.L_x_41:
[----:B0-----:R-:W-:Y:S02]  /*01b0*/  USHF.R.S32.HI UR5, URZ, 0x1, UR5 ;  /* 0x00000001ff057899 */ /* 0x001fe40008011405 */
[----:B------:R-:W-:Y:S02]  /*01c0*/  UIADD3 UR4, UPT, UPT, UR4, 0x1, URZ ;  /* 0x0000000104047890 */ /* 0x000fe4000fffe0ff */
[----:B------:R-:W-:-:S09]  /*01d0*/  UISETP.GT.U32.AND UP0, UPT, UR5, 0x1, UPT ;  /* 0x000000010500788c */ /* 0x000fd2000bf04070 */
[----:B------:R-:W-:Y:S05]  /*01e0*/  BRA.U UP0, `(.L_x_41) ;  /* 0xfffffffd00f07547 */ /* 0x000fea000b83ffff */
.L_x_40:
[-C--:B------:R-:W-:Y:S02]  /*01f0*/  SHF.L.U32 R4, R4, R5.reuse, RZ ;  /* 0x0000000504047219 */ /* 0x080fe400000006ff */
[----:B------:R-:W-:Y:S02]  /*0200*/  MOV R8, 0xffffffff ;  /* 0xffffffff00087802 */ /* 0x000fe40000000f00 */
[-C--:B------:R-:W-:Y:S02]  /*0210*/  IABS R10, R4.reuse ;  /* 0x00000004000a7213 */ /* 0x080fe40000000000 */
[----:B------:R-:W-:Y:S02]  /*0220*/  SHF.L.U32 R5, R8, R5, RZ ;  /* 0x0000000508057219 */ /* 0x000fe400000006ff */
[----:B------:R-:W0:Y:S03]  /*0230*/  I2F.RP R6, R10 ;  /* 0x0000000a00067306 */ /* 0x000e260000209400 */
[----:B------:R-:W-:Y:S01]  /*0240*/  IMAD.IADD R5, R2, 0x1, R5 ;  /* 0x0000000102057824 */ /* 0x000fe200078e0205 */
[----:B------:R-:W-:-:S04]  /*0250*/  IABS R2, R4 ;  /* 0x0000000400027213 */ /* 0x000fc80000000000 */
[----:B------:R-:W-:Y:S01]  /*0260*/  LEA R5, R5, 0x1, 0x1 ;  /* 0x0000000105057811 */ /* 0x000fe200078e08ff */
[----:B------:R-:W-:Y:S02]  /*0270*/  IMAD.MOV R9, RZ, RZ, -R2 ;  /* 0x000000ffff097224 */ /* 0x000fe400078e0a02 */
[----:B------:R-:W-:Y:S01]  /*0280*/  IMAD.MOV.U32 R2, RZ, RZ, RZ ;  /* 0x000000ffff027224 */ /* 0x000fe200078e00ff */
[----:B------:R-:W-:Y:S01]  /*0290*/  SHF.L.U32 R5, R5, UR4, RZ ;  /* 0x0000000405057c19 */ /* 0x000fe200080006ff */
[----:B0-----:R-:W0:Y:S02]  /*02a0*/  MUFU.RCP R6, R6 ;  /* 0x0000000600067308 */ /* 0x001e240000001000 */
[----:B0-----:R-:W-:Y:S01]  /*02b0*/  VIADD R3, R6, 0xffffffe ;  /* 0x0ffffffe06037836 */ /* 0x001fe20000000000 */
[----:B------:R-:W-:Y:S02]  /*02c0*/  IABS R6, R5 ;  /* 0x0000000500067213 */ /* 0x000fe40000000000 */
[----:B------:R-:W-:-:S03]  /*02d0*/  LOP3.LUT R5, R5, R4, RZ, 0x3c, !PT ;  /* 0x0000000405057212 */ /* 0x000fc600078e3cff */
[----:B------:R-:W0:Y:S01]  /*02e0*/  F2I.FTZ.U32.TRUNC.NTZ R3, R3 ;  /* 0x0000000300037305 */ /* 0x000e22000021f000 */
[----:B------:R-:W-:Y:S01]  /*02f0*/  ISETP.GE.AND P1, PT, R5, RZ, PT ;  /* 0x000000ff0500720c */ /* 0x000fe20003f26270 */
[----:B0-----:R-:W-:-:S04]  /*0300*/  IMAD.MOV R7, RZ, RZ, -R3 ;  /* 0x000000ffff077224 */ /* 0x001fc800078e0a03 */
[----:B------:R-:W-:-:S04]  /*0310*/  IMAD R7, R7, R10, RZ ;  /* 0x0000000a07077224 */ /* 0x000fc800078e02ff */
[----:B------:R-:W-:Y:S01]  /*0320*/  IMAD.HI.U32 R2, R3, R7, R2 ;  /* 0x0000000703027227 */ /* 0x000fe200078e0002 */
[----:B------:R-:W-:-:S03]  /*0330*/  MOV R3, R6 ;  /* 0x0000000600037202 */ /* 0x000fc60000000f00 */
[----:B------:R-:W-:Y:S02]  /*0340*/  IMAD.MOV.U32 R6, RZ, RZ, R9 ;  /* 0x000000ffff067224 */ /* 0x000fe400078e0009 */
[----:B------:R-:W-:Y:S01]  /*0350*/  IMAD.HI.U32 R2, R2, R3, RZ ;  /* 0x0000000302027227 */ /* 0x000fe200078e00ff */
[----:B------:R-:W0:Y:S03]  /*0360*/  LDC R9, c[0x0][0x39c] ;  /* 0x0000e700ff097b82 */ /* 0x000e260000000800 */
[----:B------:R-:W-:Y:S01]  /*0370*/  IMAD R3, R2, R6, R3 ;  /* 0x0000000602037224 */ /* 0x000fe200078e0203 */
[----:B------:R-:W-:Y:S01]  /*0380*/  SHF.L.U32 R6, R8, UR4, RZ ;  /* 0x0000000408067c19 */ /* 0x000fe200080006ff */
[----:B------:R-:W0:Y:S03]  /*0390*/  LDCU.64 UR4, c[0x0][0x358] ;  /* 0x00006b00ff0477ac */ /* 0x000e260008000a00 */
[----:B------:R-:W-:-:S13]  /*03a0*/  ISETP.GT.U32.AND P2, PT, R10, R3, PT ;  /* 0x000000030a00720c */ /* 0x000fda0003f44070 */
[----:B------:R-:W-:Y:S02]  /*03b0*/  @!P2 IMAD.IADD R3, R3, 0x1, -R10 ;  /* 0x000000010303a824 */ /* 0x000fe400078e0a0a */
[----:B------:R-:W-:Y:S01]  /*03c0*/  @!P2 VIADD R2, R2, 0x1 ;  /* 0x000000010202a836 */ /* 0x000fe20000000000 */
[----:B------:R-:W-:Y:S02]  /*03d0*/  ISETP.NE.AND P2, PT, R4, RZ, PT ;  /* 0x000000ff0400720c */ /* 0x000fe40003f45270 */
[----:B------:R-:W-:-:S13]  /*03e0*/  ISETP.GE.U32.AND P0, PT, R3, R10, PT ;  /* 0x0000000a0300720c */ /* 0x000fda0003f06070 */
[----:B------:R-:W-:-:S05]  /*03f0*/  @P0 VIADD R2, R2, 0x1 ;  /* 0x0000000102020836 */ /* 0x000fca0000000000 */
[----:B------:R-:W-:Y:S02]  /*0400*/  MOV R5, R2 ;  /* 0x0000000200057202 */ /* 0x000fe40000000f00 */
[----:B------:R-:W1:Y:S03]  /*0410*/  LDC.64 R2, c[0x0][0x380] ;  /* 0x0000e000ff027b82 */ /* 0x000e660000000a00 */
[----:B------:R-:W-:Y:S01]  /*0420*/  @!P1 IMAD.MOV R5, RZ, RZ, -R5 ;  /* 0x000000ffff059224 */ /* 0x000fe200078e0a05 */
[----:B------:R-:W-:-:S04]  /*0430*/  @!P2 LOP3.LUT R5, RZ, R4, RZ, 0x33, !PT ;  /* 0x00000004ff05a212 */ /* 0x000fc800078e33ff */
[C---:B------:R-:W-:Y:S02]  /*0440*/  LEA.HI R4, R5.reuse, R5, RZ, 0x1 ;  /* 0x0000000505047211 */ /* 0x040fe400078f08ff */
[----:B------:R-:W-:Y:S02]  /*0450*/  IADD3 R7, PT, PT, R5, UR6, R6 ;  /* 0x0000000605077c10 */ /* 0x000fe4000fffe006 */
[----:B------:R-:W-:-:S04]  /*0460*/  SHF.R.S32.HI R4, RZ, 0x1, R4 ;  /* 0x00000001ff047819 */ /* 0x000fc80000011404 */
[----:B------:R-:W-:-:S04]  /*0470*/  IADD3 R4, PT, PT, R7, 0x1, -R4 ;  /* 0x0000000107047810 */ /* 0x000fc80007ffe804 */
[----:B------:R-:W-:-:S04]  /*0480*/  VIMNMX R11, PT, PT, R5, R4, PT ;  /* 0x00000004050b7248 */ /* 0x000fc80003fe0100 */
[----:B------:R-:W-:Y:S01]  /*0490*/  ISETP.GT.AND P0, PT, R11, UR6, PT ;  /* 0x000000060b007c0c */ /* 0x000fe2000bf04270 */
[----:B-1----:R-:W-:-:S05]  /*04a0*/  IMAD.WIDE R2, R0, 0x30, R2 ;  /* 0x0000003000027825 */ /* 0x002fca00078e0202 */
[----:B0-----:R0:W-:Y:S07]  /*04b0*/  STG.E desc[UR4][R2.64+0xc], R9 ;  /* 0x00000c0902007986 */ /* 0x0011ee000c101904 */
[----:B------:R-:W-:Y:S05]  /*04c0*/  @P0 EXIT ;  /* 0x000000000000094d */ /* 0x000fea0003800000 */
[----:B------:R-:W1:Y:S08]  /*04d0*/  LDC.64 R4, c[0x0][0x388] ;  /* 0x0000e200ff047b82 */ /* 0x000e700000000a00 */
[----:B------:R-:W2:Y:S01]  /*04e0*/  LDC.64 R6, c[0x0][0x390] ;  /* 0x0000e400ff067b82 */ /* 0x000ea20000000a00 */
[----:B-1----:R-:W-:-:S06]  /*04f0*/  IMAD.WIDE R4, R11, 0x4, R4 ;  /* 0x000000040b047825 */ /* 0x002fcc00078e0204 */
[----:B------:R-:W3:Y:S01]  /*0500*/  LDG.E R5, desc[UR4][R4.64+-0x4] ;  /* 0xfffffc0404057981 */ /* 0x000ee2000c1e1900 */
[----:B--2---:R-:W-:-:S03]  /*0510*/  IMAD.WIDE R6, R11, 0x4, R6 ;  /* 0x000000040b067825 */ /* 0x004fc600078e0206 */
[----:B---3--:R1:W-:Y:S04]  /*0520*/  STG.E desc[UR4][R2.64], R5 ;  /* 0x0000000502007986 */ /* 0x0083e8000c101904 */
[----:B------:R-:W2:Y:S01]  /*0530*/  LDG.E R13, desc[UR4][R6.64+-0x4] ;  /* 0xfffffc04060d7981 */ /* 0x000ea2000c1e1900 */
[----:B------:R-:W-:-:S03]  /*0540*/  ISETP.GE.AND P0, PT, R11, UR6, PT ;  /* 0x000000060b007c0c */ /* 0x000fc6000bf06270 */
[----:B--2---:R1:W-:Y:S10]  /*0550*/  STG.E desc[UR4][R2.64+0x4], R13 ;  /* 0x0000040d02007986 */ /* 0x0043f4000c101904 */
[----:B------:R-:W-:Y:S05]  /*0560*/  @P0 BRA `(.L_x_42) ;  /* 0x0000000000100947 */ /* 0x000fea0003800000 */
[----:B------:R-:W1:Y:S02]  /*0570*/  LDG.E R6, desc[UR4][R6.64] ;  /* 0x0000000406067981 */ /* 0x000e64000c1e1900 */
[----:B-1----:R-:W-:-:S05]  /*0580*/  IMAD.IADD R5, R6, 0x1, -R13 ;  /* 0x0000000106057824 */ /* 0x002fca00078e0a0d */
[----:B------:R-:W-:Y:S01]  /*0590*/  STG.E desc[UR4][R2.64+0x8], R5 ;  /* 0x0000080502007986 */ /* 0x000fe2000c101904 */
[----:B------:R-:W-:Y:S05]  /*05a0*/  EXIT ;  /* 0x000000000000794d */ /* 0x000fea0003800000 */
.L_x_42:
[----:B-1----:R-:W-:-:S05]  /*05b0*/  IMAD.IADD R5, R9, 0x1, -R13 ;  /* 0x0000000109057824 */ /* 0x002fca00078e0a0d */
[----:B------:R-:W-:Y:S01]  /*05c0*/  STG.E desc[UR4][R2.64+0x8], R5 ;  /* 0x0000080502007986 */ /* 0x000fe2000c101904 */
[----:B------:R-:W-:Y:S05]  /*05d0*/  EXIT ;  /* 0x000000000000794d */ /* 0x000fea0003800000 */
.L_x_43:
        /* <DEDUP_REMOVED lines=10> */
.L_x_54:


//--------------------- .text._Z20buildEmptyBinaryTreeP10RBTreeNodei --------------------------
	.section	.text._Z20buildEmptyBinaryTreeP10RBTreeNodei,"ax",@progbits
	.align	128
        .global         _Z20buildEmptyBinaryTreeP10RBTreeNodei
        .type           _Z20buildEmptyBinaryTreeP10RBTreeNodei,@function
        .size           _Z20buildEmptyBinaryTreeP10RBTreeNodei,(.L_x_55 - _Z20buildEmptyBinaryTreeP10RBTreeNodei)
        .other          _Z20buildEmptyBinaryTreeP10RBTreeNodei,@"STO_CUDA_ENTRY STV_DEFAULT"
_Z20buildEmptyBinaryTreeP10RBTreeNodei:
.text._Z20buildEmptyBinaryTreeP10RBTreeNodei:
        /* <DEDUP_REMOVED lines=9> */
[C---:B------:R-:W-:Y:S01]  /*0090*/  IMAD.SHL.U32 R7, R11.reuse, 0x2, RZ ;  /* 0x000000020b077824 */ /* 0x040fe200078e00ff */
[----:B------:R-:W-:Y:S01]  /*00a0*/  ISETP.NE.AND P2, PT, R11, RZ, PT ;  /* 0x000000ff0b00720c */ /* 0x000fe20003f45270 */
[----:B------:R-:W1:Y:S01]  /*00b0*/  LDCU.64 UR4, c[0x0][0x358] ;  /* 0x00006b00ff0477ac */ /* 0x000e620008000a00 */
[----:B------:R-:W-:Y:S02]  /*00c0*/  IMAD.MOV.U32 R12, RZ, RZ, RZ ;  /* 0x000000ffff0c7224 */ /* 0x000fe400078e00ff */
[----:B------:R-:W-:Y:S02]  /*00d0*/  HFMA2 R17, -RZ, RZ, 0, 0 ;  /* 0x00000000ff117431 */ /* 0x000fe400000001ff */
[C---:B------:R-:W-:Y:S01]  /*00e0*/  VIADD R0, R7.reuse, 0x1 ;  /* 0x0000000107007836 */ /* 0x040fe20000000000 */
[----:B------:R-:W-:Y:S01]  /*00f0*/  IADD3 R4, PT, PT, R7, 0x2, RZ ;  /* 0x0000000207047810 */ /* 0x000fe20007ffe0ff */
[----:B------:R-:W-:Y:S01]  /*0100*/  IMAD.MOV.U32 R10, RZ, RZ, RZ ;  /* 0x000000ffff0a7224 */ /* 0x000fe200078e00ff */
[----:B------:R-:W-:-:S02]  /*0110*/  CS2R R8, SRZ ;  /* 0x0000000000087805 */ /* 0x000fc4000001ff00 */
[----:B------:R-:W-:Y:S02]  /*0120*/  MOV R15, RZ ;  /* 0x000000ff000f7202 */ /* 0x000fe40000000f00 */
[----:B------:R-:W-:Y:S02]  /*0130*/  ISETP.GE.AND P0, PT, R0, UR6, PT ;  /* 0x0000000600007c0c */ /* 0x000fe4000bf06270 */
[----:B------:R-:W-:Y:S01]  /*0140*/  ISETP.GE.AND P1, PT, R4, UR6, PT ;  /* 0x0000000604007c0c */ /* 0x000fe2000bf26270 */
[----:B------:R-:W-:-:S05]  /*0150*/  @P2 VIADD R0, R11, 0xffffffff ;  /* 0xffffffff0b002836 */ /* 0x000fca0000000000 */
[----:B------:R-:W-:Y:S01]  /*0160*/  @P2 LEA.HI R0, R0, R0, RZ, 0x1 ;  /* 0x0000000000002211 */ /* 0x000fe200078f08ff */
[----:B0-----:R-:W-:-:S03]  /*0170*/  IMAD.WIDE R6, R7, 0x30, R2 ;  /* 0x0000003007067825 */ /* 0x001fc600078e0202 */
[----:B------:R-:W-:Y:S01]  /*0180*/  @P2 SHF.R.S32.HI R13, RZ, 0x1, R0 ;  /* 0x00000001ff0d2819 */ /* 0x000fe20000011400 */
[--C-:B------:R-:W-:Y:S01]  /*0190*/  IMAD.WIDE R4, R11, 0x30, R2.reuse ;  /* 0x000000300b047825 */ /* 0x100fe200078e0202 */
[C---:B------:R-:W-:Y:S02]  /*01a0*/  @!P0 IADD3 R12, P3, PT, R6.reuse, 0x30, RZ ;  /* 0x00000030060c8810 */ /* 0x040fe40007f7e0ff */
[----:B------:R-:W-:Y:S01]  /*01b0*/  @!P1 IADD3 R10, P4, PT, R6, 0x60, RZ ;  /* 0x00000060060a9810 */ /* 0x000fe20007f9e0ff */
[----:B------:R-:W-:Y:S01]  /*01c0*/  @P2 IMAD.WIDE R8, R13, 0x30, R2 ;  /* 0x000000300d082825 */ /* 0x000fe200078e0202 */
[----:B-1----:R-:W-:Y:S02]  /*01d0*/  STG.E desc[UR4][R4.64], R11 ;  /* 0x0000000b04007986 */ /* 0x002fe4000c101904 */
[----:B------:R-:W-:Y:S01]  /*01e0*/  @!P1 IADD3.X R15, PT, PT, RZ, R7, RZ, P4, !PT ;  /* 0x00000007ff0f9210 */ /* 0x000fe200027fe4ff */
[----:B------:R-:W-:Y:S01]  /*01f0*/  @!P0 IMAD.X R17, RZ, RZ, R7, P3 ;  /* 0x000000ffff118224 */ /* 0x000fe200018e0607 */
[----:B------:R-:W-:Y:S01]  /*0200*/  STG.E.64 desc[UR4][R4.64+0x28], R8 ;  /* 0x0000280804007986 */ /* 0x000fe2000c101b04 */
[----:B------:R-:W-:-:S03]  /*0210*/  IMAD.MOV.U32 R2, RZ, RZ, R12 ;  /* 0x000000ffff027224 */ /* 0x000fc600078e000c */
[----:B------:R-:W-:-:S05]  /*0220*/  MOV R3, R17 ;  /* 0x0000001100037202 */ /* 0x000fca0000000f00 */
[----:B------:R0:W-:Y:S02]  /*0230*/  STG.E.64 desc[UR4][R4.64+0x18], R2 ;  /* 0x0000180204007986 */ /* 0x0001e4000c101b04 */
[----:B0-----:R-:W-:Y:S01]  /*0240*/  IMAD.MOV.U32 R2, RZ, RZ, R10 ;  /* 0x000000ffff027224 */ /* 0x001fe200078e000a */
[----:B------:R-:W-:-:S05]  /*0250*/  MOV R3, R15 ;  /* 0x0000000f00037202 */ /* 0x000fca0000000f00 */
[----:B------:R-:W-:Y:S01]  /*0260*/  STG.E.64 desc[UR4][R4.64+0x20], R2 ;  /* 0x0000200204007986 */ /* 0x000fe2000c101b04 */
[----:B------:R-:W-:Y:S05]  /*0270*/  EXIT ;  /* 0x000000000000794d */ /* 0x000fea0003800000 */
.L_x_44:
        /* <DEDUP_REMOVED lines=16> */
.L_x_55:


//--------------------- .text._Z18count_motif_kernelPiS_S_S_S_S_S_S_i --------------------------
	.section	.text._Z18count_motif_kernelPiS_S_S_S_S_S_S_i,"ax",@progbits
	.align	128
        .global         _Z18count_motif_kernelPiS_S_S_S_S_S_S_i
        .type           _Z18count_motif_kernelPiS_S_S_S_S_S_S_i,@function
        .size           _Z18count_motif_kernelPiS_S_S_S_S_S_S_i,(.L_x_56 - _Z18count_motif_kernelPiS_S_S_S_S_S_S_i)
        .other          _Z18count_motif_kernelPiS_S_S_S_S_S_S_i,@"STO_CUDA_ENTRY STV_DEFAULT"
_Z18count_motif_kernelPiS_S_S_S_S_S_S_i:
.text._Z18count_motif_kernelPiS_S_S_S_S_S_S_i:
[----:B------:R-:W-:Y:S01]  /*0000*/  LDC R1, c[0x0][0x37c] ;  /* 0x0000df00ff017b82 */ /* 0x000fe20000000800 */
[----:B------:R-:W0:Y:S01]  /*0010*/  LDCU UR19, c[0x0][0x3c0] ;  /* 0x00007800ff1377ac */ /* 0x000e220008000800 */
[----:B------:R-:W1:Y:S01]  /*0020*/  S2R R18, SR_TID.X ;  /* 0x0000000000127919 */ /* 0x000e620000002100 */
[----:B------:R-:W-:Y:S01]  /*0030*/  IMAD.MOV.U32 R0, RZ, RZ, RZ ;  /* 0x000000ffff007224 */ /* 0x000fe200078e00ff */
[----:B------:R-:W2:Y:S01]  /*0040*/  LDCU.64 UR20, c[0x0][0x358] ;  /* 0x00006b00ff1477ac */ /* 0x000ea20008000a00 */
[----:B0-----:R-:W-:-:S09]  /*0050*/  UISETP.GE.AND UP0, UPT, UR19, 0x1, UPT ;  /* 0x000000011300788c */ /* 0x001fd2000bf06270 */
[----:B--2---:R-:W-:Y:S05]  /*0060*/  BRA.U !UP0, `(.L_x_45) ;  /* 0x0000000d08447547 */ /* 0x004fea000b800000 */
[----:B------:R-:W-:Y:S01]  /*0070*/  UISETP.NE.AND UP0, UPT, UR19, 0x1, UPT ;  /* 0x000000011300788c */ /* 0x000fe2000bf05270 */
[----:B------:R-:W-:Y:S01]  /*0080*/  IMAD.MOV.U32 R0, RZ, RZ, RZ ;  /* 0x000000ffff007224 */ /* 0x000fe200078e00ff */
[----:B------:R-:W-:Y:S01]  /*0090*/  UMOV UR4, URZ ;  /* 0x000000ff00047c82 */ /* 0x000fe20008000000 */
[----:B------:R-:W-:-:S06]  /*00a0*/  UMOV UR5, URZ ;  /* 0x000000ff00057c82 */ /* 0x000fcc0008000000 */
[----:B------:R-:W-:Y:S05]  /*00b0*/  BRA.U !UP0, `(.L_x_46) ;  /* 0x0000000908007547 */ /* 0x000fea000b800000 */
[----:B------:R-:W0:Y:S01]  /*00c0*/  LDCU.128 UR8, c[0x0][0x380] ;  /* 0x00007000ff0877ac */ /* 0x000e220008000c00 */
[----:B------:R-:W2:Y:S01]  /*00d0*/  LDC.64 R2, c[0x4][RZ] ;  /* 0x01000000ff027b82 */ /* 0x000ea20000000a00 */
[----:B------:R-:W-:Y:S01]  /*00e0*/  IMAD.MOV.U32 R0, RZ, RZ, RZ ;  /* 0x000000ffff007224 */ /* 0x000fe200078e00ff */
[----:B------:R-:W3:Y:S01]  /*00f0*/  LDCU.128 UR24, c[0x0][0x390] ;  /* 0x00007200ff1877ac */ /* 0x000ee20008000c00 */
[----:B------:R-:W4:Y:S01]  /*0100*/  LDCU.128 UR28, c[0x0][0x3a0] ;  /* 0x00007400ff1c77ac */ /* 0x000f220008000c00 */
[----:B------:R-:W5:Y:S01]  /*0110*/  LDCU.64 UR22, c[0x0][0x3b0] ;  /* 0x00007600ff1677ac */ /* 0x000f620008000a00 */
[----:B------:R-:W-:Y:S02]  /*0120*/  ULOP3.LUT UR4, UR19, 0x7ffffffe, URZ, 0xc0, !UPT ;  /* 0x7ffffffe13047892 */ /* 0x000fe4000f8ec0ff */
[----:B0-----:R-:W-:Y:S02]  /*0130*/  UIADD3 UR17, UP0, UPT, UR8, 0x4, URZ ;  /* 0x0000000408117890 */ /* 0x001fe4000ff1e0ff */
[----:B------:R-:W-:-:S02]  /*0140*/  UIADD3 UR7, UP1, UPT, UR10, 0x4, URZ ;  /* 0x000000040a077890 */ /* 0x000fc4000ff3e0ff */
[----:B------:R-:W-:Y:S02]  /*0150*/  UIADD3.X UR18, UPT, UPT, URZ, UR9, URZ, UP0, !UPT ;  /* 0x00000009ff127290 */ /* 0x000fe400087fe4ff */
[----:B---3--:R-:W-:Y:S01]  /*0160*/  UIADD3 UR15, UP0, UPT, UR24, 0x4, URZ ;  /* 0x00000004180f7890 */ /* 0x008fe2000ff1e0ff */
[----:B------:R-:W-:Y:S01]  /*0170*/  IMAD.U32 R4, RZ, RZ, UR17 ;  /* 0x00000011ff047e24 */ /* 0x000fe2000f8e00ff */
[----:B------:R-:W-:Y:S01]  /*0180*/  UIADD3.X UR8, UPT, UPT, URZ, UR11, URZ, UP1, !UPT ;  /* 0x0000000bff087290 */ /* 0x000fe20008ffe4ff */
[----:B------:R-:W-:Y:S01]  /*0190*/  IMAD.U32 R12, RZ, RZ, UR7 ;  /* 0x00000007ff0c7e24 */ /* 0x000fe2000f8e00ff */
[----:B------:R-:W-:Y:S01]  /*01a0*/  UIADD3.X UR16, UPT, UPT, URZ, UR25, URZ, UP0, !UPT ;  /* 0x00000019ff107290 */ /* 0x000fe200087fe4ff */
[----:B------:R-:W-:Y:S01]  /*01b0*/  IMAD.U32 R5, RZ, RZ, UR18 ;  /* 0x00000012ff057e24 */ /* 0x000fe2000f8e00ff */
[----:B------:R-:W-:Y:S01]  /*01c0*/  UIADD3 UR13, UP1, UPT, UR26, 0x4, URZ ;  /* 0x000000041a0d7890 */ /* 0x000fe2000ff3e0ff */
[----:B------:R-:W-:Y:S01]  /*01d0*/  IMAD.U32 R16, RZ, RZ, UR15 ;  /* 0x0000000fff107e24 */ /* 0x000fe2000f8e00ff */
[----:B----4-:R-:W-:Y:S01]  /*01e0*/  UIADD3 UR11, UP2, UPT, UR28, 0x4, URZ ;  /* 0x000000041c0b7890 */ /* 0x010fe2000ff5e0ff */
[----:B------:R-:W-:Y:S01]  /*01f0*/  IMAD.U32 R13, RZ, RZ, UR8 ;  /* 0x00000008ff0d7e24 */ /* 0x000fe2000f8e00ff */
[----:B------:R-:W-:Y:S01]  /*0200*/  UIADD3 UR9, UP3, UPT, UR30, 0x4, URZ ;  /* 0x000000041e097890 */ /* 0x000fe2000ff7e0ff */
[----:B------:R-:W-:Y:S01]  /*0210*/  IMAD.U32 R17, RZ, RZ, UR16 ;  /* 0x00000010ff117e24 */ /* 0x000fe2000f8e00ff */
[----:B-----5:R-:W-:Y:S01]  /*0220*/  UIADD3 UR5, UP0, UPT, UR22, 0x4, URZ ;  /* 0x0000000416057890 */ /* 0x020fe2000ff1e0ff */
[----:B------:R-:W-:Y:S01]  /*0230*/  IMAD.U32 R6, RZ, RZ, UR13 ;  /* 0x0000000dff067e24 */ /* 0x000fe2000f8e00ff */
[----:B------:R-:W-:Y:S01]  /*0240*/  UIADD3.X UR14, UPT, UPT, URZ, UR27, URZ, UP1, !UPT ;  /* 0x0000001bff0e7290 */ /* 0x000fe20008ffe4ff */
[----:B------:R-:W-:Y:S01]  /*0250*/  IMAD.U32 R8, RZ, RZ, UR11 ;  /* 0x0000000bff087e24 */ /* 0x000fe2000f8e00ff */
[----:B------:R-:W-:Y:S01]  /*0260*/  UIADD3.X UR12, UPT, UPT, URZ, UR29, URZ, UP2, !UPT ;  /* 0x0000001dff0c7290 */ /* 0x000fe200097fe4ff */
[----:B------:R-:W-:Y:S01]  /*0270*/  IMAD.U32 R10, RZ, RZ, UR9 ;  /* 0x00000009ff0a7e24 */ /* 0x000fe2000f8e00ff */
[----:B------:R-:W-:Y:S01]  /*0280*/  UIADD3.X UR10, UPT, UPT, URZ, UR31, URZ, UP3, !UPT ;  /* 0x0000001fff0a7290 */ /* 0x000fe20009ffe4ff */
[----:B------:R-:W-:Y:S01]  /*0290*/  IMAD.U32 R14, RZ, RZ, UR5 ;  /* 0x00000005ff0e7e24 */ /* 0x000fe2000f8e00ff */
[----:B------:R-:W-:Y:S01]  /*02a0*/  UIADD3.X UR6, UPT, UPT, URZ, UR23, URZ, UP0, !UPT ;  /* 0x00000017ff067290 */ /* 0x000fe200087fe4ff */
[----:B------:R-:W-:Y:S01]  /*02b0*/  IMAD.U32 R7, RZ, RZ, UR14 ;  /* 0x0000000eff077e24 */ /* 0x000fe2000f8e00ff */
[----:B------:R-:W-:Y:S01]  /*02c0*/  UIADD3 UR22, UPT, UPT, -UR4, URZ, URZ ;  /* 0x000000ff04167290 */ /* 0x000fe2000fffe1ff */
[----:B------:R-:W-:-:S02]  /*02d0*/  IMAD.U32 R9, RZ, RZ, UR12 ;  /* 0x0000000cff097e24 */ /* 0x000fc4000f8e00ff */
[----:B------:R-:W-:Y:S02]  /*02e0*/  IMAD.U32 R11, RZ, RZ, UR10 ;  /* 0x0000000aff0b7e24 */ /* 0x000fe4000f8e00ff */
[----:B--2---:R-:W-:-:S07]  /*02f0*/  IMAD.U32 R15, RZ, RZ, UR6 ;  /* 0x00000006ff0f7e24 */ /* 0x004fce000f8e00ff */
.L_x_47:
[----:B------:R-:W2:Y:S04]  /*0300*/  LDG.E R24, desc[UR20][R4.64+-0x4] ;  /* 0xfffffc1404187981 */ /* 0x000ea8000c1e1900 */
[----:B------:R-:W2:Y:S04]  /*0310*/  LDG.E R21, desc[UR20][R6.64+-0x4] ;  /* 0xfffffc1406157981 */ /* 0x000ea8000c1e1900 */
[----:B------:R-:W2:Y:S04]  /*0320*/  LDG.E R19, desc[UR20][R10.64+-0x4] ;  /* 0xfffffc140a137981 */ /* 0x000ea8000c1e1900 */
[----:B------:R-:W3:Y:S04]  /*0330*/  LDG.E R23, desc[UR20][R12.64+-0x4] ;  /* 0xfffffc140c177981 */ /* 0x000ee8000c1e1900 */
[----:B------:R-:W3:Y:S04]  /*0340*/  LDG.E R20, desc[UR20][R8.64+-0x4] ;  /* 0xfffffc1408147981 */ /* 0x000ee8000c1e1900 */
[----:B------:R-:W4:Y:S04]  /*0350*/  LDG.E R22, desc[UR20][R14.64+-0x4] ;  /* 0xfffffc140e167981 */ /* 0x000f28000c1e1900 */
[----:B------:R-:W5:Y:S04]  /*0360*/  LDG.E R26, desc[UR20][R16.64+-0x4] ;  /* 0xfffffc14101a7981 */ /* 0x000f68000c1e1900 */
[----:B------:R-:W5:Y:S01]  /*0370*/  LDG.E R27, desc[UR20][R4.64] ;  /* 0x00000014041b7981 */ /* 0x000f62000c1e1900 */
[----:B--2---:R-:W-:-:S02]  /*0380*/  IADD3 R25, PT, PT, R24, -R21, -R19 ;  /* 0x8000001518197210 */ /* 0x004fc40007ffe813 */
[----:B---3--:R-:W-:-:S03]  /*0390*/  IADD3 R23, PT, PT, R23, -R20, -R21 ;  /* 0x8000001417177210 */ /* 0x008fc60007ffe815 */
[C---:B----4-:R-:W-:Y:S01]  /*03a0*/  IMAD.IADD R25, R22.reuse, 0x1, R25 ;  /* 0x0000000116197824 */ /* 0x050fe200078e0219 */
[-C--:B------:R-:W-:Y:S01]  /*03b0*/  ISETP.GT.AND P0, PT, R21, R22.reuse, PT ;  /* 0x000000161500720c */ /* 0x080fe20003f04270 */
[----:B------:R-:W-:Y:S01]  /*03c0*/  IMAD.IADD R23, R22, 0x1, R23 ;  /* 0x0000000116177824 */ /* 0x000fe200078e0217 */
[----:B------:R-:W-:Y:S02]  /*03d0*/  ISETP.GT.AND P3, PT, R20, R22, PT ;  /* 0x000000161400720c */ /* 0x000fe40003f64270 */
[----:B-----5:R-:W-:Y:S02]  /*03e0*/  IADD3 R21, PT, PT, R26, -R19, -R20 ;  /* 0x800000131a157210 */ /* 0x020fe40007ffe814 */
[----:B------:R-:W-:Y:S01]  /*03f0*/  ISETP.GT.AND P1, PT, R25, RZ, PT ;  /* 0x000000ff1900720c */ /* 0x000fe20003f24270 */
[----:B------:R-:W2:Y:S01]  /*0400*/  LDG.E R26, desc[UR20][R16.64] ;  /* 0x00000014101a7981 */ /* 0x000ea2000c1e1900 */
[----:B------:R-:W-:Y:S01]  /*0410*/  ISETP.GT.AND P2, PT, R23, RZ, PT ;  /* 0x000000ff1700720c */ /* 0x000fe20003f44270 */
[----:B------:R-:W-:Y:S01]  /*0420*/  IMAD.IADD R21, R22, 0x1, R21 ;  /* 0x0000000116157824 */ /* 0x000fe200078e0215 */
[----:B------:R-:W-:Y:S01]  /*0430*/  SEL R20, RZ, 0x10, !P3 ;  /* 0x00000010ff147807 */ /* 0x000fe20005800000 */
[----:B------:R-:W3:Y:S01]  /*0440*/  LDG.E R25, desc[UR20][R12.64] ;  /* 0x000000140c197981 */ /* 0x000ee2000c1e1900 */
[----:B------:R-:W-:-:S02]  /*0450*/  SEL R24, RZ, 0x1, !P1 ;  /* 0x00000001ff187807 */ /* 0x000fc40004800000 */
[----:B------:R-:W-:Y:S02]  /*0460*/  SEL R23, RZ, 0x2, !P2 ;  /* 0x00000002ff177807 */ /* 0x000fe40005000000 */
[----:B------:R-:W-:Y:S02]  /*0470*/  ISETP.GT.AND P3, PT, R22, RZ, PT ;  /* 0x000000ff1600720c */ /* 0x000fe40003f64270 */
[----:B------:R-:W-:Y:S02]  /*0480*/  ISETP.GT.AND P2, PT, R19, R22, PT ;  /* 0x000000161300720c */ /* 0x000fe40003f44270 */
[----:B------:R-:W-:Y:S02]  /*0490*/  LOP3.LUT R19, R20, R23, R24, 0xfe, !PT ;  /* 0x0000001714137212 */ /* 0x000fe400078efe18 */
[----:B------:R-:W-:Y:S01]  /*04a0*/  ISETP.GT.AND P1, PT, R21, RZ, PT ;  /* 0x000000ff1500720c */ /* 0x000fe20003f24270 */
[----:B------:R-:W4:Y:S01]  /*04b0*/  LDG.E R24, desc[UR20][R6.64] ;  /* 0x0000001406187981 */ /* 0x000f22000c1e1900 */
[----:B------:R-:W-:-:S02]  /*04c0*/  SEL R21, RZ, 0x8, !P0 ;  /* 0x00000008ff157807 */ /* 0x000fc40004000000 */
[----:B------:R-:W-:Y:S02]  /*04d0*/  SEL R20, RZ, 0x40, !P3 ;  /* 0x00000040ff147807 */ /* 0x000fe40005800000 */
[----:B------:R-:W-:Y:S02]  /*04e0*/  SEL R23, RZ, 0x4, !P1 ;  /* 0x00000004ff177807 */ /* 0x000fe40004800000 */
[----:B------:R-:W-:Y:S02]  /*04f0*/  SEL R22, RZ, 0x20, !P2 ;  /* 0x00000020ff167807 */ /* 0x000fe40005000000 */
[----:B------:R-:W-:Y:S02]  /*0500*/  LOP3.LUT R21, R21, R19, R20, 0xfe, !PT ;  /* 0x0000001315157212 */ /* 0x000fe400078efe14 */
[----:B------:R-:W4:Y:S02]  /*0510*/  LDG.E R19, desc[UR20][R10.64] ;  /* 0x000000140a137981 */ /* 0x000f24000c1e1900 */
[----:B------:R-:W-:-:S02]  /*0520*/  LOP3.LUT R21, R22, R21, R23, 0xfe, !PT ;  /* 0x0000001516157212 */ /* 0x000fc400078efe17 */
[----:B------:R-:W3:Y:S04]  /*0530*/  LDG.E R23, desc[UR20][R8.64] ;  /* 0x0000001408177981 */ /* 0x000ee8000c1e1900 */
[----:B------:R-:W5:Y:S01]  /*0540*/  LDG.E R22, desc[UR20][R14.64] ;  /* 0x000000140e167981 */ /* 0x000f62000c1e1900 */
[----:B------:R-:W-:-:S04]  /*0550*/  LEA R20, P0, R21, R2, 0x2 ;  /* 0x0000000215147211 */ /* 0x000fc800078010ff */
[----:B------:R-:W-:-:S05]  /*0560*/  LEA.HI.X R21, R21, R3, RZ, 0x2, P0 ;  /* 0x0000000315157211 */ /* 0x000fca00000f14ff */
[----:B------:R0:W2:Y:S01]  /*0570*/  LDG.E R20, desc[UR20][R20.64] ;  /* 0x0000001414147981 */ /* 0x0000a2000c1e1900 */
[----:B----4-:R-:W-:Y:S02]  /*0580*/  IADD3 R27, PT, PT, R27, -R24, -R19 ;  /* 0x800000181b1b7210 */ /* 0x010fe40007ffe813 */
[----:B---3--:R-:W-:-:S03]  /*0590*/  IADD3 R25, PT, PT, R25, -R23, -R24 ;  /* 0x8000001719197210 */ /* 0x008fc60007ffe818 */
[C---:B-----5:R-:W-:Y:S02]  /*05a0*/  IMAD.IADD R27, R22.reuse, 0x1, R27 ;  /* 0x00000001161b7824 */ /* 0x060fe400078e021b */
[----:B------:R-:W-:Y:S01]  /*05b0*/  IMAD.IADD R25, R22, 0x1, R25 ;  /* 0x0000000116197824 */ /* 0x000fe200078e0219 */
[-C--:B------:R-:W-:Y:S02]  /*05c0*/  ISETP.GT.AND P3, PT, R23, R22.reuse, PT ;  /* 0x000000161700720c */ /* 0x080fe40003f64270 */
[----:B------:R-:W-:Y:S02]  /*05d0*/  ISETP.GT.AND P1, PT, R27, RZ, PT ;  /* 0x000000ff1b00720c */ /* 0x000fe40003f24270 */
[----:B------:R-:W-:Y:S02]  /*05e0*/  ISETP.GT.AND P2, PT, R25, RZ, PT ;  /* 0x000000ff1900720c */ /* 0x000fe40003f44270 */
[----:B--2---:R-:W-:Y:S02]  /*05f0*/  IADD3 R23, PT, PT, R26, -R19, -R23 ;  /* 0x800000131a177210 */ /* 0x004fe40007ffe817 */
[----:B------:R-:W-:-:S02]  /*0600*/  ISETP.GT.AND P0, PT, R24, R22, PT ;  /* 0x000000161800720c */ /* 0x000fc40003f04270 */
[----:B0-----:R-:W-:Y:S01]  /*0610*/  SEL R21, RZ, 0x10, !P3 ;  /* 0x00000010ff157807 */ /* 0x001fe20005800000 */
[C---:B------:R-:W-:Y:S01]  /*0620*/  IMAD.IADD R23, R22.reuse, 0x1, R23 ;  /* 0x0000000116177824 */ /* 0x040fe200078e0217 */
[----:B------:R-:W-:Y:S02]  /*0630*/  SEL R25, RZ, 0x1, !P1 ;  /* 0x00000001ff197807 */ /* 0x000fe40004800000 */
[----:B------:R-:W-:Y:S02]  /*0640*/  SEL R24, RZ, 0x2, !P2 ;  /* 0x00000002ff187807 */ /* 0x000fe40005000000 */
[----:B------:R-:W-:Y:S02]  /*0650*/  ISETP.GT.AND P2, PT, R22, RZ, PT ;  /* 0x000000ff1600720c */ /* 0x000fe40003f44270 */
[----:B------:R-:W-:Y:S02]  /*0660*/  ISETP.GT.AND P1, PT, R19, R22, PT ;  /* 0x000000161300720c */ /* 0x000fe40003f24270 */
[----:B------:R-:W-:-:S02]  /*0670*/  LOP3.LUT R19, R21, R24, R25, 0xfe, !PT ;  /* 0x0000001815137212 */ /* 0x000fc400078efe19 */
[----:B------:R-:W-:Y:S02]  /*0680*/  SEL R21, RZ, 0x8, !P0 ;  /* 0x00000008ff157807 */ /* 0x000fe40004000000 */
[----:B------:R-:W-:Y:S02]  /*0690*/  SEL R22, RZ, 0x40, !P2 ;  /* 0x00000040ff167807 */ /* 0x000fe40005000000 */
[----:B------:R-:W-:Y:S02]  /*06a0*/  ISETP.GT.AND P0, PT, R23, RZ, PT ;  /* 0x000000ff1700720c */ /* 0x000fe40003f04270 */
[----:B------:R-:W-:Y:S02]  /*06b0*/  LOP3.LUT R19, R21, R19, R22, 0xfe, !PT ;  /* 0x0000001315137212 */ /* 0x000fe400078efe16 */
[----:B------:R-:W-:Y:S02]  /*06c0*/  SEL R22, RZ, 0x20, !P1 ;  /* 0x00000020ff167807 */ /* 0x000fe40004800000 */
[----:B------:R-:W-:-:S04]  /*06d0*/  SEL R21, RZ, 0x4, !P0 ;  /* 0x00000004ff157807 */ /* 0x000fc80004000000 */
[----:B------:R-:W-:-:S04]  /*06e0*/  LOP3.LUT R19, R22, R19, R21, 0xfe, !PT ;  /* 0x0000001316137212 */ /* 0x000fc800078efe15 */
[----:B------:R-:W-:-:S04]  /*06f0*/  LEA R22, P0, R19, R2, 0x2 ;  /* 0x0000000213167211 */ /* 0x000fc800078010ff */
[----:B------:R-:W-:-:S05]  /*0700*/  LEA.HI.X R23, R19, R3, RZ, 0x2, P0 ;  /* 0x0000000313177211 */ /* 0x000fca00000f14ff */
[----:B------:R-:W2:Y:S01]  /*0710*/  LDG.E R22, desc[UR20][R22.64] ;  /* 0x0000001416167981 */ /* 0x000ea2000c1e1900 */
[----:B------:R-:W-:Y:S01]  /*0720*/  VIADD R19, R20, 0xffffffff ;  /* 0xffffffff14137836 */ /* 0x000fe20000000000 */
[----:B------:R-:W-:Y:S02]  /*0730*/  IADD3 R4, P1, PT, R4, 0x8, RZ ;  /* 0x0000000804047810 */ /* 0x000fe40007f3e0ff */
[----:B------:R-:W-:Y:S02]  /*0740*/  IADD3 R16, P2, PT, R16, 0x8, RZ ;  /* 0x0000000810107810 */ /* 0x000fe40007f5e0ff */
[----:B-1----:R-:W-:Y:S01]  /*0750*/  ISETP.NE.AND P0, PT, R19, R18, PT ;  /* 0x000000121300720c */ /* 0x002fe20003f05270 */
[----:B------:R-:W-:Y:S01]  /*0760*/  UIADD3 UR22, UPT, UPT, UR22, 0x2, URZ ;  /* 0x0000000216167890 */ /* 0x000fe2000fffe0ff */
[----:B------:R-:W-:Y:S01]  /*0770*/  IMAD.X R5, RZ, RZ, R5, P1 ;  /* 0x000000ffff057224 */ /* 0x000fe200008e0605 */
[----:B------:R-:W-:Y:S01]  /*0780*/  IADD3 R8, P3, PT, R8, 0x8, RZ ;  /* 0x0000000808087810 */ /* 0x000fe20007f7e0ff */
[----:B------:R-:W-:Y:S01]  /*0790*/  IMAD.X R17, RZ, RZ, R17, P2 ;  /* 0x000000ffff117224 */ /* 0x000fe200010e0611 */
[----:B------:R-:W-:Y:S01]  /*07a0*/  IADD3 R6, P2, PT, R6, 0x8, RZ ;  /* 0x0000000806067810 */ /* 0x000fe20007f5e0ff */
[----:B------:R-:W-:Y:S01]  /*07b0*/  UISETP.NE.AND UP0, UPT, UR22, URZ, UPT ;  /* 0x000000ff1600728c */ /* 0x000fe2000bf05270 */
[----:B------:R-:W-:-:S02]  /*07c0*/  VIADD R19, R0, 0x1 ;  /* 0x0000000100137836 */ /* 0x000fc40000000000 */
[----:B------:R-:W-:Y:S01]  /*07d0*/  IMAD.X R9, RZ, RZ, R9, P3 ;  /* 0x000000ffff097224 */ /* 0x000fe200018e0609 */
[----:B------:R-:W-:Y:S01]  /*07e0*/  IADD3 R14, P3, PT, R14, 0x8, RZ ;  /* 0x000000080e0e7810 */ /* 0x000fe20007f7e0ff */
[----:B------:R-:W-:Y:S01]  /*07f0*/  IMAD.X R7, RZ, RZ, R7, P2 ;  /* 0x000000ffff077224 */ /* 0x000fe200010e0607 */
[----:B------:R-:W-:Y:S01]  /*0800*/  IADD3 R12, P2, PT, R12, 0x8, RZ ;  /* 0x000000080c0c7810 */ /* 0x000fe20007f5e0ff */
[----:B------:R-:W-:Y:S01]  /*0810*/  @P0 IMAD.MOV R19, RZ, RZ, R0 ;  /* 0x000000ffff130224 */ /* 0x000fe200078e0200 */
[----:B------:R-:W-:Y:S01]  /*0820*/  IADD3 R10, P0, PT, R10, 0x8, RZ ;  /* 0x000000080a0a7810 */ /* 0x000fe20007f1e0ff */
[----:B------:R-:W-:Y:S02]  /*0830*/  IMAD.X R15, RZ, RZ, R15, P3 ;  /* 0x000000ffff0f7224 */ /* 0x000fe400018e060f */
[----:B------:R-:W-:Y:S02]  /*0840*/  VIADD R0, R19, 0x1 ;  /* 0x0000000113007836 */ /* 0x000fe40000000000 */
[----:B------:R-:W-:-:S02]  /*0850*/  IMAD.X R11, RZ, RZ, R11, P0 ;  /* 0x000000ffff0b7224 */ /* 0x000fc400000e060b */
[----:B------:R-:W-:Y:S02]  /*0860*/  IMAD.X R13, RZ, RZ, R13, P2 ;  /* 0x000000ffff0d7224 */ /* 0x000fe400010e060d */
[----:B--2---:R-:W-:-:S05]  /*0870*/  VIADD R21, R22, 0xffffffff ;  /* 0xffffffff16157836 */ /* 0x004fca0000000000 */
[----:B------:R-:W-:-:S13]  /*0880*/  ISETP.NE.AND P1, PT, R21, R18, PT ;  /* 0x000000121500720c */ /* 0x000fda0003f25270 */
[----:B------:R-:W-:Y:S01]  /*0890*/  @P1 IMAD.MOV R0, RZ, RZ, R19 ;  /* 0x000000ffff001224 */ /* 0x000fe200078e0213 */
[----:B------:R-:W-:Y:S06]  /*08a0*/  BRA.U UP0, `(.L_x_47) ;  /* 0xfffffff900947547 */ /* 0x000fec000b83ffff */
[----:B------:R-:W-:-:S05]  /*08b0*/  UMOV UR5, URZ ;  /* 0x000000ff00057c82 */ /* 0x000fca0008000000 */
.L_x_46:
[----:B------:R-:W-:-:S04]  /*08c0*/  ULOP3.LUT UR6, UR19, 0x1, URZ, 0xc0, !UPT ;  /* 0x0000000113067892 */ /* 0x000fc8000f8ec0ff */
[----:B------:R-:W-:-:S09]  /*08d0*/  UISETP.NE.U32.AND UP0, UPT, UR6, 0x1, UPT ;  /* 0x000000010600788c */ /* 0x000fd2000bf05070 */
[----:B------:R-:W-:Y:S05]  /*08e0*/  BRA.U UP0, `(.L_x_45) ;  /* 0x0000000500247547 */ /* 0x000fea000b800000 */
[----:B------:R-:W0:Y:S01]  /*08f0*/  LDCU.128 UR24, c[0x0][0x380] ;  /* 0x00007000ff1877ac */ /* 0x000e220008000c00 */
[----:B------:R-:W2:Y:S01]  /*0900*/  LDCU.128 UR8, c[0x0][0x390] ;  /* 0x00007200ff0877ac */ /* 0x000ea20008000c00 */
[----:B------:R-:W3:Y:S01]  /*0910*/  LDCU.128 UR28, c[0x0][0x3a0] ;  /* 0x00007400ff1c77ac */ /* 0x000ee20008000c00 */
[----:B------:R-:W4:Y:S01]  /*0920*/  LDCU.64 UR22, c[0x0][0x3b0] ;  /* 0x00007600ff1677ac */ /* 0x000f220008000a00 */
[----:B------:R-:W-:Y:S02]  /*0930*/  USHF.L.U32 UR17, UR4, 0x2, URZ ;  /* 0x0000000204117899 */ /* 0x000fe400080006ff */
[----:B------:R-:W-:Y:S02]  /*0940*/  USHF.L.U64.HI UR18, UR4, 0x2, UR5 ;  /* 0x0000000204127899 */ /* 0x000fe40008010205 */
[----:B0-----:R-:W-:Y:S02]  /*0950*/  UIADD3 UR15, UP0, UPT, UR17, UR24, URZ ;  /* 0x00000018110f7290 */ /* 0x001fe4000ff1e0ff */
[----:B------:R-:W-:-:S02]  /*0960*/  UIADD3 UR6, UP1, UPT, UR17, UR26, URZ ;  /* 0x0000001a11067290 */ /* 0x000fc4000ff3e0ff */
[----:B------:R-:W-:Y:S02]  /*0970*/  UIADD3.X UR16, UPT, UPT, UR18, UR25, URZ, UP0, !UPT ;  /* 0x0000001912107290 */ /* 0x000fe400087fe4ff */
[----:B--2---:R-:W-:Y:S01]  /*0980*/  UIADD3 UR14, UP0, UPT, UR17, UR10, URZ ;  /* 0x0000000a110e7290 */ /* 0x004fe2000ff1e0ff */
[----:B------:R-:W-:Y:S01]  /*0990*/  IMAD.U32 R2, RZ, RZ, UR15 ;  /* 0x0000000fff027e24 */ /* 0x000fe2000f8e00ff */
[----:B------:R-:W-:Y:S02]  /*09a0*/  UIADD3.X UR7, UPT, UPT, UR18, UR27, URZ, UP1, !UPT ;  /* 0x0000001b12077290 */ /* 0x000fe40008ffe4ff */
[----:B---3--:R-:W-:Y:S01]  /*09b0*/  UIADD3 UR12, UP1, UPT, UR17, UR30, URZ ;  /* 0x0000001e110c7290 */ /* 0x008fe2000ff3e0ff */
[----:B------:R-:W-:Y:S01]  /*09c0*/  IMAD.U32 R3, RZ, RZ, UR16 ;  /* 0x00000010ff037e24 */ /* 0x000fe2000f8e00ff */
[----:B------:R-:W-:Y:S01]  /*09d0*/  UIADD3.X UR11, UPT, UPT, UR18, UR11, URZ, UP0, !UPT ;  /* 0x0000000b120b7290 */ /* 0x000fe200087fe4ff */
[----:B------:R-:W-:Y:S01]  /*09e0*/  IMAD.U32 R6, RZ, RZ, UR14 ;  /* 0x0000000eff067e24 */ /* 0x000fe2000f8e00ff */
[----:B------:R-:W-:-:S02]  /*09f0*/  UIADD3 UR4, UP2, UPT, UR17, UR28, URZ ;  /* 0x0000001c11047290 */ /* 0x000fc4000ff5e0ff */
[----:B------:R-:W-:Y:S01]  /*0a00*/  UIADD3.X UR13, UPT, UPT, UR18, UR31, URZ, UP1, !UPT ;  /* 0x0000001f120d7290 */ /* 0x000fe20008ffe4ff */
[----:B------:R-:W-:Y:S01]  /*0a10*/  IMAD.U32 R4, RZ, RZ, UR12 ;  /* 0x0000000cff047e24 */ /* 0x000fe2000f8e00ff */
[----:B----4-:R-:W-:Y:S01]  /*0a20*/  UIADD3 UR10, UP0, UPT, UR17, UR22, URZ ;  /* 0x00000016110a7290 */ /* 0x010fe2000ff1e0ff */
[----:B------:R-:W-:Y:S01]  /*0a30*/  IMAD.U32 R7, RZ, RZ, UR11 ;  /* 0x0000000bff077e24 */ /* 0x000fe2000f8e00ff */
[----:B------:R-:W-:Y:S01]  /*0a40*/  UIADD3.X UR5, UPT, UPT, UR18, UR29, URZ, UP2, !UPT ;  /* 0x0000001d12057290 */ /* 0x000fe200097fe4ff */
[----:B------:R-:W-:Y:S01]  /*0a50*/  IMAD.U32 R11, RZ, RZ, UR7 ;  /* 0x00000007ff0b7e24 */ /* 0x000fe2000f8e00ff */
[----:B------:R-:W-:Y:S01]  /*0a60*/  UIADD3.X UR11, UPT, UPT, UR18, UR23, URZ, UP0, !UPT ;  /* 0x00000017120b7290 */ /* 0x000fe200087fe4ff */
[----:B------:R-:W-:Y:S01]  /*0a70*/  IMAD.U32 R5, RZ, RZ, UR13 ;  /* 0x0000000dff057e24 */ /* 0x000fe2000f8e00ff */
[----:B------:R-:W-:Y:S01]  /*0a80*/  UIADD3 UR8, UP0, UPT, UR17, UR8, URZ ;  /* 0x0000000811087290 */ /* 0x000fe2000ff1e0ff */
[----:B------:R-:W-:Y:S01]  /*0a90*/  IMAD.U32 R12, RZ, RZ, UR4 ;  /* 0x00000004ff0c7e24 */ /* 0x000fe2000f8e00ff */
[----:B------:R-:W2:Y:S01]  /*0aa0*/  LDG.E R3, desc[UR20][R2.64] ;  /* 0x0000001402037981 */ /* 0x000ea2000c1e1900 */
[----:B------:R-:W-:-:S02]  /*0ab0*/  IMAD.U32 R10, RZ, RZ, UR6 ;  /* 0x00000006ff0a7e24 */ /* 0x000fc4000f8e00ff */
[----:B------:R-:W-:Y:S01]  /*0ac0*/  IMAD.U32 R13, RZ, RZ, UR5 ;  /* 0x00000005ff0d7e24 */ /* 0x000fe2000f8e00ff */
[----:B------:R0:W2:Y:S01]  /*0ad0*/  LDG.E R14, desc[UR20][R6.64] ;  /* 0x00000014060e7981 */ /* 0x0000a2000c1e1900 */
[----:B------:R-:W-:Y:S01]  /*0ae0*/  IMAD.U32 R9, RZ, RZ, UR11 ;  /* 0x0000000bff097e24 */ /* 0x000fe2000f8e00ff */
[----:B------:R-:W-:Y:S01]  /*0af0*/  UIADD3.X UR9, UPT, UPT, UR18, UR9, URZ, UP0, !UPT ;  /* 0x0000000912097290 */ /* 0x000fe200087fe4ff */
[----:B------:R-:W-:Y:S01]  /*0b00*/  IMAD.U32 R8, RZ, RZ, UR10 ;  /* 0x0000000aff087e24 */ /* 0x000fe2000f8e00ff */
[----:B------:R-:W2:Y:S04]  /*0b10*/  LDG.E R4, desc[UR20][R4.64] ;  /* 0x0000001404047981 */ /* 0x000ea8000c1e1900 */
[----:B------:R-:W3:Y:S04]  /*0b20*/  LDG.E R11, desc[UR20][R10.64] ;  /* 0x000000140a0b7981 */ /* 0x000ee8000c1e1900 */
[----:B------:R-:W3:Y:S01]  /*0b30*/  LDG.E R12, desc[UR20][R12.64] ;  /* 0x000000140c0c7981 */ /* 0x000ee2000c1e1900 */
[----:B0-----:R-:W-:-:S03]  /*0b40*/  IMAD.U32 R7, RZ, RZ, UR9 ;  /* 0x00000009ff077e24 */ /* 0x001fc6000f8e00ff */
[----:B------:R-:W4:Y:S01]  /*0b50*/  LDG.E R9, desc[UR20][R8.64] ;  /* 0x0000001408097981 */ /* 0x000f22000c1e1900 */
[----:B------:R-:W-:-:S05]  /*0b60*/  IMAD.U32 R6, RZ, RZ, UR8 ;  /* 0x00000008ff067e24 */ /* 0x000fca000f8e00ff */
[----:B------:R-:W5:Y:S01]  /*0b70*/  LDG.E R7, desc[UR20][R6.64] ;  /* 0x0000001406077981 */ /* 0x000f62000c1e1900 */
[----:B--2---:R-:W-:Y:S02]  /*0b80*/  IADD3 R2, PT, PT, R3, -R14, -R4 ;  /* 0x8000000e03027210 */ /* 0x004fe40007ffe804 */
[----:B---3--:R-:W-:-:S03]  /*0b90*/  IADD3 R16, PT, PT, R11, -R12, -R14 ;  /* 0x8000000c0b107210 */ /* 0x008fc60007ffe80e */
[C---:B----4-:R-:W-:Y:S01]  /*0ba0*/  IMAD.IADD R2, R9.reuse, 0x1, R2 ;  /* 0x0000000109027824 */ /* 0x050fe200078e0202 */
[----:B------:R-:W-:Y:S01]  /*0bb0*/  ISETP.GT.AND P2, PT, R12, R9, PT ;  /* 0x000000090c00720c */ /* 0x000fe20003f44270 */
[----:B------:R-:W-:-:S03]  /*0bc0*/  IMAD.IADD R16, R9, 0x1, R16 ;  /* 0x0000000109107824 */ /* 0x000fc600078e0210 */
[----:B------:R-:W-:Y:S02]  /*0bd0*/  ISETP.GT.AND P0, PT, R2, RZ, PT ;  /* 0x000000ff0200720c */ /* 0x000fe40003f04270 */
[----:B------:R-:W0:Y:S01]  /*0be0*/  LDC.64 R2, c[0x4][RZ] ;  /* 0x01000000ff027b82 */ /* 0x000e220000000a00 */
[----:B------:R-:W-:Y:S02]  /*0bf0*/  ISETP.GT.AND P1, PT, R16, RZ, PT ;  /* 0x000000ff1000720c */ /* 0x000fe40003f24270 */
[----:B-----5:R-:W-:Y:S02]  /*0c00*/  IADD3 R12, PT, PT, R7, -R4, -R12 ;  /* 0x80000004070c7210 */ /* 0x020fe40007ffe80c */
[----:B------:R-:W-:Y:S02]  /*0c10*/  SEL R5, RZ, 0x10, !P2 ;  /* 0x00000010ff057807 */ /* 0x000fe40005000000 */
[----:B------:R-:W-:Y:S01]  /*0c20*/  SEL R8, RZ, 0x1, !P0 ;  /* 0x00000001ff087807 */ /* 0x000fe20004000000 */
[----:B------:R-:W-:Y:S01]  /*0c30*/  IMAD.IADD R12, R9, 0x1, R12 ;  /* 0x00000001090c7824 */ /* 0x000fe200078e020c */
[----:B------:R-:W-:-:S02]  /*0c40*/  SEL R6, RZ, 0x2, !P1 ;  /* 0x00000002ff067807 */ /* 0x000fc40004800000 */
[-C--:B------:R-:W-:Y:S02]  /*0c50*/  ISETP.GT.AND P0, PT, R14, R9.reuse, PT ;  /* 0x000000090e00720c */ /* 0x080fe40003f04270 */
[----:B------:R-:W-:Y:S02]  /*0c60*/  ISETP.GT.AND P1, PT, R9, RZ, PT ;  /* 0x000000ff0900720c */ /* 0x000fe40003f24270 */
[----:B------:R-:W-:Y:S02]  /*0c70*/  LOP3.LUT R5, R5, R6, R8, 0xfe, !PT ;  /* 0x0000000605057212 */ /* 0x000fe400078efe08 */
[----:B------:R-:W-:Y:S02]  /*0c80*/  SEL R7, RZ, 0x8, !P0 ;  /* 0x00000008ff077807 */ /* 0x000fe40004000000 */
[----:B------:R-:W-:Y:S02]  /*0c90*/  SEL R6, RZ, 0x40, !P1 ;  /* 0x00000040ff067807 */ /* 0x000fe40004800000 */
[----:B------:R-:W-:-:S02]  /*0ca0*/  ISETP.GT.AND P1, PT, R4, R9, PT ;  /* 0x000000090400720c */ /* 0x000fc40003f24270 */
[----:B------:R-:W-:Y:S02]  /*0cb0*/  ISETP.GT.AND P0, PT, R12, RZ, PT ;  /* 0x000000ff0c00720c */ /* 0x000fe40003f04270 */
[----:B------:R-:W-:Y:S02]  /*0cc0*/  LOP3.LUT R4, R7, R5, R6, 0xfe, !PT ;  /* 0x0000000507047212 */ /* 0x000fe400078efe06 */
[----:B------:R-:W-:Y:S02]  /*0cd0*/  SEL R5, RZ, 0x20, !P1 ;  /* 0x00000020ff057807 */ /* 0x000fe40004800000 */
[----:B------:R-:W-:-:S04]  /*0ce0*/  SEL R6, RZ, 0x4, !P0 ;  /* 0x00000004ff067807 */ /* 0x000fc80004000000 */
[----:B------:R-:W-:-:S04]  /*0cf0*/  LOP3.LUT R4, R5, R4, R6, 0xfe, !PT ;  /* 0x0000000405047212 */ /* 0x000fc800078efe06 */
[----:B0-----:R-:W-:-:S04]  /*0d00*/  LEA R2, P0, R4, R2, 0x2 ;  /* 0x0000000204027211 */ /* 0x001fc800078010ff */
[----:B------:R-:W-:-:S05]  /*0d10*/  LEA.HI.X R3, R4, R3, RZ, 0x2, P0 ;  /* 0x0000000304037211 */ /* 0x000fca00000f14ff */
[----:B------:R-:W2:Y:S01]  /*0d20*/  LDG.E R2, desc[UR20][R2.64] ;  /* 0x0000001402027981 */ /* 0x000ea2000c1e1900 */
[----:B------:R-:W-:Y:S02]  /*0d30*/  VIADD R4, R0, 0x1 ;  /* 0x0000000100047836 */ /* 0x000fe40000000000 */
[----:B--2---:R-:W-:-:S05]  /*0d40*/  VIADD R5, R2, 0xffffffff ;  /* 0xffffffff02057836 */ /* 0x004fca0000000000 */
[----:B-1----:R-:W-:-:S13]  /*0d50*/  ISETP.NE.AND P0, PT, R5, R18, PT ;  /* 0x000000120500720c */ /* 0x002fda0003f05270 */
[----:B------:R-:W-:-:S04]  /*0d60*/  @P0 IMAD.MOV R4, RZ, RZ, R0 ;  /* 0x000000ffff040224 */ /* 0x000fc800078e0200 */
[----:B------:R-:W-:-:S07]  /*0d70*/  IMAD.MOV.U32 R0, RZ, RZ, R4 ;  /* 0x000000ffff007224 */ /* 0x000fce00078e0004 */
.L_x_45:
[----:B------:R-:W1:Y:S02]  /*0d80*/  LDC.64 R2, c[0x0][0x3b8] ;  /* 0x0000ee00ff027b82 */ /* 0x000e640000000a00 */
[----:B-1----:R-:W-:-:S05]  /*0d90*/  IMAD.WIDE.U32 R18, R18, 0x4, R2 ;  /* 0x0000000412127825 */ /* 0x002fca00078e0002 */
[----:B------:R-:W-:Y:S01]  /*0da0*/  STG.E desc[UR20][R18.64], R0 ;  /* 0x0000000012007986 */ /* 0x000fe2000c101914 */
[----:B------:R-:W-:Y:S05]  /*0db0*/  EXIT ;  /* 0x000000000000794d */ /* 0x000fea0003800000 */
.L_x_48:
        /* <DEDUP_REMOVED lines=12> */
.L_x_56:


//--------------------- .nv.global.init           --------------------------
	.section	.nv.global.init,"aw",@progbits
	.align	4
.nv.global.init:
	.type		id_to_index,@object
	.size		id_to_index,($str$1 - id_to_index)
id_to_index:
        /*0000*/ 	.byte	0x00, 0x00, 0x00, 0x00, 0x00, 0x00, 0x00, 0x00, 0x00, 0x00, 0x00, 0x00, 0x00, 0x00, 0x00, 0x00
        /* <DEDUP_REMOVED lines=31> */
	.type		$str$1,@object
	.size		$str$1,($str - $str$1)
$str$1:
        /*0200*/ 	.byte	0x52, 0x65, 0x64, 0x00
	.type		$str,@object
	.size		$str,($str$4 - $str)
$str:
        /*0204*/ 	.byte	0x42, 0x6c, 0x61, 0x63, 0x6b, 0x00
	.type		$str$4,@object
	.size		$str$4,($str$5 - $str$4)
$str$4:
        /*020a*/ 	.byte	0x4e, 0x6f, 0x64, 0x65, 0x20, 0x25, 0x64, 0x3a, 0x20, 0x4e, 0x6f, 0x74, 0x20, 0x46, 0x6f, 0x75
        /*021a*/ 	.byte	0x6e, 0x64, 0x0a, 0x00
	.type		$str$5,@object
	.size		$str$5,($str$3 - $str$5)
$str$5:
        /*021e*/ 	.byte	0x4f, 0x76, 0x65, 0x72, 0x66, 0x6c, 0x6f, 0x77, 0x20, 0x6f, 0x66, 0x20, 0x74, 0x68, 0x72, 0x65
        /*022e*/ 	.byte	0x61, 0x64, 0x20, 0x25, 0x64, 0x3a, 0x20, 0x70, 0x6f, 0x73, 0x69, 0x74, 0x69, 0x6f, 0x6e, 0x20
        /*023e*/ 	.byte	0x25, 0x64, 0x20, 0x73, 0x74, 0x61, 0x72, 0x74, 0x20, 0x25, 0x64, 0x20, 0x6f, 0x66, 0x20, 0x73
        /*024e*/ 	.byte	0x69, 0x7a, 0x65, 0x20, 0x25, 0x64, 0x20, 0x0a, 0x00
	.type		$str$3,@object
	.size		$str$3,($str$2 - $str$3)
$str$3:
        /*0257*/ 	.byte	0x4e, 0x6f, 0x64, 0x65, 0x20, 0x25, 0x64, 0x3a, 0x20, 0x49, 0x6e, 0x64, 0x65, 0x78, 0x20, 0x3d
        /*0267*/ 	.byte	0x20, 0x25, 0x64, 0x2c, 0x20, 0x56, 0x61, 0x6c, 0x75, 0x65, 0x20, 0x3d, 0x20, 0x25, 0x64, 0x2c
        /*0277*/ 	.byte	0x20, 0x4c, 0x65, 0x6e, 0x67, 0x74, 0x68, 0x20, 0x3d, 0x20, 0x25, 0x64, 0x2c, 0x20, 0x43, 0x6f
        /*0287*/ 	.byte	0x6c, 0x6f, 0x72, 0x20, 0x3d, 0x20, 0x25, 0x73, 0x0a, 0x00
	.type		$str$2,@object
	.size		$str$2,(.L_3 - $str$2)
$str$2:
        /*0291*/ 	.byte	0x4e, 0x6f, 0x64, 0x65, 0x20, 0x25, 0x64, 0x3a, 0x20, 0x49, 0x6e, 0x64, 0x65, 0x78, 0x20, 0x3d
        /*02a1*/ 	.byte	0x20, 0x25, 0x64, 0x2c, 0x20, 0x56, 0x61, 0x6c, 0x75, 0x65, 0x20, 0x3d, 0x20, 0x25, 0x64, 0x2c
        /*02b1*/ 	.byte	0x20, 0x4c, 0x65, 0x6e, 0x67, 0x74, 0x68, 0x20, 0x3d, 0x20, 0x25, 0x64, 0x2c, 0x20, 0x53, 0x69
        /*02c1*/ 	.byte	0x7a, 0x65, 0x20, 0x3d, 0x20, 0x25, 0x64, 0x2c, 0x20, 0x43, 0x6f, 0x6c, 0x6f, 0x72, 0x20, 0x3d
        /*02d1*/ 	.byte	0x20, 0x25, 0x73, 0x0a, 0x00
.L_3:


//--------------------- .nv.shared.reserved.0     --------------------------
	.section	.nv.shared.reserved.0,"aw",@nobits
	.weak		__nv_reservedSMEM_offset_0_alias
	.size		__nv_reservedSMEM_offset_0_alias, 0, 64
	.other		__nv_reservedSMEM_offset_0_alias,@"STO_CUDA_RESERVED_SHARED STV_DEFAULT"
__nv_reservedSMEM_offset_0_alias:
	.zero		0
	.zero		64


//--------------------- .nv.constant0._Z13allocateSpacePiS_iS_S_S_i --------------------------
	.section	.nv.constant0._Z13allocateSpacePiS_iS_S_S_i,"a",@progbits
	.sectionflags	@""
	.align	4
.nv.constant0._Z13allocateSpacePiS_iS_S_S_i:
	.zero		948


//--------------------- .nv.constant0._Z10insertNodeP10RBTreeNodePiS1_S1_S1_iS1_ --------------------------
	.section	.nv.constant0._Z10insertNodeP10RBTreeNodePiS1_S1_S1_iS1_,"a",@progbits
	.sectionflags	@""
	.align	4
.nv.constant0._Z10insertNodeP10RBTreeNodePiS1_S1_S1_iS1_:
	.zero		952


//--------------------- .nv.constant0._Z8findNodeP10RBTreeNodePii --------------------------
	.section	.nv.constant0._Z8findNodeP10RBTreeNodePii,"a",@progbits
	.sectionflags	@""
	.align	4
.nv.constant0._Z8findNodeP10RBTreeNodePii:
	.zero		916


//--------------------- .nv.constant0._Z13printEachNodeP10RBTreeNodei --------------------------
	.section	.nv.constant0._Z13printEachNodeP10RBTreeNodei,"a",@progbits
	.sectionflags	@""
	.align	4
.nv.constant0._Z13printEachNodeP10RBTreeNodei:
	.zero		908


//--------------------- .nv.constant0._Z10colorNodesP10RBTreeNodei --------------------------
	.section	.nv.constant0._Z10colorNodesP10RBTreeNodei,"a",@progbits
	.sectionflags	@""
	.align	4
.nv.constant0._Z10colorNodesP10RBTreeNodei:
	.zero		908


//--------------------- .nv.constant0._Z19storeItemsIntoNodesP10RBTreeNodePiS1_ii --------------------------
	.section	.nv.constant0._Z19storeItemsIntoNodesP10RBTreeNodePiS1_ii,"a",@progbits
	.sectionflags	@""
	.align	4
.nv.constant0._Z19storeItemsIntoNodesP10RBTreeNodePiS1_ii:
	.zero		928


//--------------------- .nv.constant0._Z20buildEmptyBinaryTreeP10RBTreeNodei --------------------------
	.section	.nv.constant0._Z20buildEmptyBinaryTreeP10RBTreeNodei,"a",@progbits
	.sectionflags	@""
	.align	4
.nv.constant0._Z20buildEmptyBinaryTreeP10RBTreeNodei:
	.zero		908


//--------------------- .nv.constant0._Z18count_motif_kernelPiS_S_S_S_S_S_S_i --------------------------
	.section	.nv.constant0._Z18count_motif_kernelPiS_S_S_S_S_S_S_i,"a",@progbits
	.sectionflags	@""
	.align	4
.nv.constant0._Z18count_motif_kernelPiS_S_S_S_S_S_S_i:
	.zero		964


//--------------------- SYMBOLS --------------------------

	.type		.nv.reservedSmem.offset0,@object
	.size		.nv.reservedSmem.offset0,0x4
	.type		vprintf,@function
